//
// Generated by NVIDIA NVVM Compiler
//
// Compiler Build ID: CL-36424714
// Cuda compilation tools, release 13.0, V13.0.88
// Based on NVVM 20.0.0
//

.version 9.0
.target sm_100
.address_size 64

	// .globl	_Z14convert_to_hsvP6uchar3P6float3ii
.global .align 4 .b8 __cudart_i2opi_f[24] = {65, 144, 67, 60, 153, 149, 98, 219, 192, 221, 52, 245, 209, 87, 39, 252, 41, 21, 68, 78, 110, 131, 249, 162};

.visible .entry _Z14convert_to_hsvP6uchar3P6float3ii(
	.param .u64 .ptr .align 1 _Z14convert_to_hsvP6uchar3P6float3ii_param_0,
	.param .u64 .ptr .align 1 _Z14convert_to_hsvP6uchar3P6float3ii_param_1,
	.param .u32 _Z14convert_to_hsvP6uchar3P6float3ii_param_2,
	.param .u32 _Z14convert_to_hsvP6uchar3P6float3ii_param_3
)
{
	.reg .pred 	%p<9>;
	.reg .b16 	%rs<4>;
	.reg .b32 	%r<14>;
	.reg .b32 	%f<33>;
	.reg .b64 	%rd<9>;

	ld.param.u64 	%rd1, [_Z14convert_to_hsvP6uchar3P6float3ii_param_0];
	ld.param.u64 	%rd2, [_Z14convert_to_hsvP6uchar3P6float3ii_param_1];
	ld.param.u32 	%r4, [_Z14convert_to_hsvP6uchar3P6float3ii_param_2];
	ld.param.u32 	%r5, [_Z14convert_to_hsvP6uchar3P6float3ii_param_3];
	mov.u32 	%r7, %tid.x;
	mov.u32 	%r8, %ctaid.x;
	mov.u32 	%r9, %ntid.x;
	mad.lo.s32 	%r1, %r8, %r9, %r7;
	mov.u32 	%r10, %tid.y;
	mov.u32 	%r11, %ctaid.y;
	mov.u32 	%r12, %ntid.y;
	mad.lo.s32 	%r13, %r11, %r12, %r10;
	setp.ge.s32 	%p1, %r1, %r4;
	setp.ge.s32 	%p2, %r13, %r5;
	or.pred  	%p3, %p1, %p2;
	mov.f32 	%f31, 0f00000000;
	@%p3 bra 	$L__BB0_9;
	cvta.to.global.u64 	%rd3, %rd1;
	mad.lo.s32 	%r3, %r4, %r13, %r1;
	mul.wide.s32 	%rd4, %r3, 3;
	add.s64 	%rd5, %rd3, %rd4;
	ld.global.u8 	%rs1, [%rd5];
	ld.global.u8 	%rs2, [%rd5+1];
	ld.global.u8 	%rs3, [%rd5+2];
	cvt.rn.f32.u16 	%f13, %rs1;
	div.rn.f32 	%f1, %f13, 0f437F0000;
	cvt.rn.f32.u16 	%f14, %rs2;
	div.rn.f32 	%f2, %f14, 0f437F0000;
	cvt.rn.f32.u16 	%f15, %rs3;
	div.rn.f32 	%f3, %f15, 0f437F0000;
	max.f32 	%f16, %f2, %f3;
	max.f32 	%f4, %f1, %f16;
	min.f32 	%f17, %f2, %f3;
	min.f32 	%f18, %f1, %f17;
	sub.f32 	%f5, %f4, %f18;
	setp.eq.f32 	%p4, %f4, 0f00000000;
	mov.f32 	%f32, 0f00000000;
	@%p4 bra 	$L__BB0_8;
	div.rn.f32 	%f32, %f5, %f4;
	setp.lt.f32 	%p5, %f5, 0f3A83126F;
	@%p5 bra 	$L__BB0_8;
	setp.neu.f32 	%p6, %f4, %f1;
	@%p6 bra 	$L__BB0_5;
	sub.f32 	%f26, %f2, %f3;
	mul.f32 	%f27, %f26, 0f42700000;
	div.rn.f32 	%f28, %f27, %f5;
	setp.lt.f32 	%p8, %f28, 0f00000000;
	add.f32 	%f29, %f28, 0f43B40000;
	selp.f32 	%f31, %f29, %f28, %p8;
	bra.uni 	$L__BB0_8;
$L__BB0_5:
	setp.neu.f32 	%p7, %f4, %f2;
	@%p7 bra 	$L__BB0_7;
	sub.f32 	%f23, %f3, %f1;
	div.rn.f32 	%f24, %f23, %f5;
	add.f32 	%f25, %f24, 0f40000000;
	mul.f32 	%f31, %f25, 0f42700000;
	bra.uni 	$L__BB0_8;
$L__BB0_7:
	sub.f32 	%f20, %f1, %f2;
	div.rn.f32 	%f21, %f20, %f5;
	add.f32 	%f22, %f21, 0f40800000;
	mul.f32 	%f31, %f22, 0f42700000;
$L__BB0_8:
	cvta.to.global.u64 	%rd6, %rd2;
	mul.wide.s32 	%rd7, %r3, 12;
	add.s64 	%rd8, %rd6, %rd7;
	st.global.f32 	[%rd8], %f31;
	st.global.f32 	[%rd8+4], %f32;
	st.global.f32 	[%rd8+8], %f4;
$L__BB0_9:
	ret;

}
	// .globl	_Z12vevid_kernelP6float2ffmm
.visible .entry _Z12vevid_kernelP6float2ffmm(
	.param .u64 .ptr .align 1 _Z12vevid_kernelP6float2ffmm_param_0,
	.param .f32 _Z12vevid_kernelP6float2ffmm_param_1,
	.param .f32 _Z12vevid_kernelP6float2ffmm_param_2,
	.param .u64 _Z12vevid_kernelP6float2ffmm_param_3,
	.param .u64 _Z12vevid_kernelP6float2ffmm_param_4
)
{
	.reg .pred 	%p<5>;
	.reg .b32 	%r<21>;
	.reg .b32 	%f<25>;
	.reg .b64 	%rd<34>;
	.reg .b64 	%fd<9>;

	ld.param.u64 	%rd16, [_Z12vevid_kernelP6float2ffmm_param_0];
	ld.param.f32 	%f1, [_Z12vevid_kernelP6float2ffmm_param_1];
	ld.param.f32 	%f2, [_Z12vevid_kernelP6float2ffmm_param_2];
	ld.param.u64 	%rd17, [_Z12vevid_kernelP6float2ffmm_param_3];
	ld.param.u64 	%rd18, [_Z12vevid_kernelP6float2ffmm_param_4];
	mov.u32 	%r7, %ctaid.x;
	mov.u32 	%r1, %ntid.x;
	mov.u32 	%r8, %tid.x;
	mad.lo.s32 	%r20, %r7, %r1, %r8;
	cvt.s64.s32 	%rd30, %r20;
	mul.lo.s64 	%rd2, %rd18, %rd17;
	setp.le.u64 	%p1, %rd2, %rd30;
	@%p1 bra 	$L__BB1_9;
	add.s64 	%rd19, %rd18, -1;
	cvt.rn.f64.u64 	%fd3, %rd19;
	rcp.rn.f64 	%fd1, %fd3;
	add.s64 	%rd20, %rd17, -1;
	cvt.rn.f64.u64 	%fd4, %rd20;
	rcp.rn.f64 	%fd2, %fd4;
	mov.u32 	%r9, %nctaid.x;
	mul.lo.s32 	%r3, %r1, %r9;
	cvta.to.global.u64 	%rd3, %rd16;
	cvt.u32.u64 	%r10, %rd17;
$L__BB1_2:
	or.b64  	%rd21, %rd30, %rd17;
	and.b64  	%rd22, %rd21, -4294967296;
	setp.ne.s64 	%p2, %rd22, 0;
	@%p2 bra 	$L__BB1_4;
	cvt.u32.u64 	%r11, %rd30;
	div.u32 	%r12, %r11, %r10;
	mul.lo.s32 	%r13, %r12, %r10;
	sub.s32 	%r14, %r11, %r13;
	cvt.u64.u32 	%rd31, %r12;
	cvt.u64.u32 	%rd32, %r14;
	bra.uni 	$L__BB1_5;
$L__BB1_4:
	div.u64 	%rd31, %rd30, %rd17;
	mul.lo.s64 	%rd23, %rd31, %rd17;
	sub.s64 	%rd32, %rd30, %rd23;
$L__BB1_5:
	cvt.u32.u64 	%r5, %rd32;
	cvt.s64.s32 	%rd24, %rd31;
	cvt.s64.s32 	%rd25, %rd32;
	mad.lo.s64 	%rd11, %rd24, %rd17, %rd25;
	or.b64  	%rd26, %rd11, %rd17;
	and.b64  	%rd27, %rd26, -4294967296;
	setp.ne.s64 	%p3, %rd27, 0;
	@%p3 bra 	$L__BB1_7;
	cvt.u32.u64 	%r16, %rd11;
	div.u32 	%r17, %r16, %r10;
	cvt.u64.u32 	%rd33, %r17;
	bra.uni 	$L__BB1_8;
$L__BB1_7:
	div.u64 	%rd33, %rd11, %rd17;
$L__BB1_8:
	cvt.rn.f32.u64 	%f3, %rd33;
	cvt.f64.f32 	%fd5, %f3;
	fma.rn.f64 	%fd6, %fd1, %fd5, 0dBFE0000000000000;
	cvt.rn.f32.f64 	%f4, %fd6;
	cvt.rn.f64.s32 	%fd7, %r5;
	fma.rn.f64 	%fd8, %fd2, %fd7, 0dBFE0000000000000;
	cvt.rn.f32.f64 	%f5, %fd8;
	mul.f32 	%f6, %f4, %f4;
	fma.rn.f32 	%f7, %f5, %f5, %f6;
	sqrt.rn.f32 	%f8, %f7;
	neg.f32 	%f9, %f8;
	mul.f32 	%f10, %f8, %f9;
	div.rn.f32 	%f11, %f10, %f2;
	fma.rn.f32 	%f12, %f11, 0f3BBB989D, 0f3F000000;
	cvt.sat.f32.f32 	%f13, %f12;
	mov.f32 	%f14, 0f4B400001;
	mov.f32 	%f15, 0f437C0000;
	fma.rm.f32 	%f16, %f13, %f15, %f14;
	add.f32 	%f17, %f16, 0fCB40007F;
	neg.f32 	%f18, %f17;
	fma.rn.f32 	%f19, %f11, 0f3FB8AA3B, %f18;
	fma.rn.f32 	%f20, %f11, 0f32A57060, %f19;
	mov.b32 	%r18, %f16;
	shl.b32 	%r19, %r18, 23;
	mov.b32 	%f21, %r19;
	ex2.approx.ftz.f32 	%f22, %f20;
	mul.f32 	%f23, %f22, %f21;
	mul.f32 	%f24, %f1, %f23;
	shl.b64 	%rd28, %rd30, 3;
	add.s64 	%rd29, %rd3, %rd28;
	st.global.f32 	[%rd29], %f24;
	add.s32 	%r20, %r20, %r3;
	cvt.s64.s32 	%rd30, %r20;
	setp.gt.u64 	%p4, %rd2, %rd30;
	@%p4 bra 	$L__BB1_2;
$L__BB1_9:
	ret;

}
	// .globl	_Z11vevid_phaseP6float2Phfm
.visible .entry _Z11vevid_phaseP6float2Phfm(
	.param .u64 .ptr .align 1 _Z11vevid_phaseP6float2Phfm_param_0,
	.param .u64 .ptr .align 1 _Z11vevid_phaseP6float2Phfm_param_1,
	.param .f32 _Z11vevid_phaseP6float2Phfm_param_2,
	.param .u64 _Z11vevid_phaseP6float2Phfm_param_3
)
{
	.reg .pred 	%p<7>;
	.reg .b16 	%rs<2>;
	.reg .b32 	%r<11>;
	.reg .b32 	%f<32>;
	.reg .b64 	%rd<13>;

	ld.param.u64 	%rd6, [_Z11vevid_phaseP6float2Phfm_param_0];
	ld.param.u64 	%rd7, [_Z11vevid_phaseP6float2Phfm_param_1];
	ld.param.f32 	%f1, [_Z11vevid_phaseP6float2Phfm_param_2];
	ld.param.u64 	%rd8, [_Z11vevid_phaseP6float2Phfm_param_3];
	mov.u32 	%r6, %ctaid.x;
	mov.u32 	%r1, %ntid.x;
	mov.u32 	%r7, %tid.x;
	mad.lo.s32 	%r10, %r6, %r1, %r7;
	cvt.s64.s32 	%rd12, %r10;
	setp.le.u64 	%p1, %rd8, %rd12;
	@%p1 bra 	$L__BB2_3;
	mov.u32 	%r8, %nctaid.x;
	mul.lo.s32 	%r3, %r1, %r8;
	cvta.to.global.u64 	%rd2, %rd6;
	cvta.to.global.u64 	%rd3, %rd7;
$L__BB2_2:
	shl.b64 	%rd9, %rd12, 3;
	add.s64 	%rd10, %rd2, %rd9;
	ld.global.f32 	%f2, [%rd10+4];
	mul.f32 	%f3, %f1, %f2;
	add.s64 	%rd11, %rd3, %rd12;
	ld.global.u8 	%rs1, [%rd11];
	cvt.rn.f32.u16 	%f4, %rs1;
	abs.f32 	%f5, %f4;
	abs.f32 	%f6, %f3;
	setp.gt.f32 	%p2, %f6, %f5;
	selp.f32 	%f7, %f6, %f5, %p2;
	selp.f32 	%f8, %f5, %f6, %p2;
	div.rn.f32 	%f9, %f8, %f7;
	mul.f32 	%f10, %f9, %f9;
	fma.rn.f32 	%f11, %f10, 0f3B33710B, 0fBC807748;
	fma.rn.f32 	%f12, %f11, %f10, 0f3D2CDAB2;
	fma.rn.f32 	%f13, %f12, %f10, 0fBD992D10;
	fma.rn.f32 	%f14, %f13, %f10, 0f3DD9EA6C;
	fma.rn.f32 	%f15, %f14, %f10, 0fBE117CB1;
	fma.rn.f32 	%f16, %f15, %f10, 0f3E4CBCE0;
	fma.rn.f32 	%f17, %f16, %f10, 0fBEAAAA7D;
	mul.f32 	%f18, %f10, %f17;
	fma.rn.f32 	%f19, %f18, %f9, %f9;
	neg.f32 	%f20, %f19;
	fma.rn.f32 	%f21, 0f3F6EE581, 0f3FD774EB, %f20;
	selp.f32 	%f22, %f21, %f19, %p2;
	add.f32 	%f23, %f6, %f5;
	setp.eq.f32 	%p3, %f7, 0f00000000;
	setp.eq.f32 	%p4, %f5, %f6;
	selp.f32 	%f24, 0f3F490FDB, %f22, %p4;
	selp.f32 	%f25, 0f00000000, %f24, %p3;
	abs.f32 	%f26, %f23;
	setp.nan.f32 	%p5, %f26, %f26;
	copysign.f32 	%f27, %f3, %f25;
	selp.f32 	%f28, %f23, %f27, %p5;
	st.global.f32 	[%rd10], %f28;
	add.f32 	%f29, %f28, 0f3FC90FDB;
	div.rn.f32 	%f30, %f29, 0f3FC90FDB;
	mul.f32 	%f31, %f30, 0f437F0000;
	cvt.rzi.u32.f32 	%r9, %f31;
	st.global.u8 	[%rd11], %r9;
	add.s32 	%r10, %r10, %r3;
	cvt.s64.s32 	%rd12, %r10;
	setp.gt.u64 	%p6, %rd8, %rd12;
	@%p6 bra 	$L__BB2_2;
$L__BB2_3:
	ret;

}
	// .globl	_Z15vevid_normalizeP6float2Phffm
.visible .entry _Z15vevid_normalizeP6float2Phffm(
	.param .u64 .ptr .align 1 _Z15vevid_normalizeP6float2Phffm_param_0,
	.param .u64 .ptr .align 1 _Z15vevid_normalizeP6float2Phffm_param_1,
	.param .f32 _Z15vevid_normalizeP6float2Phffm_param_2,
	.param .f32 _Z15vevid_normalizeP6float2Phffm_param_3,
	.param .u64 _Z15vevid_normalizeP6float2Phffm_param_4
)
{
	.reg .pred 	%p<3>;
	.reg .b32 	%r<11>;
	.reg .b32 	%f<8>;
	.reg .b64 	%rd<13>;

	ld.param.u64 	%rd6, [_Z15vevid_normalizeP6float2Phffm_param_0];
	ld.param.u64 	%rd7, [_Z15vevid_normalizeP6float2Phffm_param_1];
	ld.param.f32 	%f2, [_Z15vevid_normalizeP6float2Phffm_param_2];
	ld.param.f32 	%f3, [_Z15vevid_normalizeP6float2Phffm_param_3];
	ld.param.u64 	%rd8, [_Z15vevid_normalizeP6float2Phffm_param_4];
	mov.u32 	%r6, %ctaid.x;
	mov.u32 	%r1, %ntid.x;
	mov.u32 	%r7, %tid.x;
	mad.lo.s32 	%r10, %r6, %r1, %r7;
	cvt.s64.s32 	%rd12, %r10;
	setp.le.u64 	%p1, %rd8, %rd12;
	@%p1 bra 	$L__BB3_3;
	sub.f32 	%f1, %f2, %f3;
	mov.u32 	%r8, %nctaid.x;
	mul.lo.s32 	%r3, %r1, %r8;
	cvta.to.global.u64 	%rd2, %rd6;
	cvta.to.global.u64 	%rd3, %rd7;
$L__BB3_2:
	shl.b64 	%rd9, %rd12, 3;
	add.s64 	%rd10, %rd2, %rd9;
	ld.global.f32 	%f4, [%rd10];
	sub.f32 	%f5, %f4, %f3;
	div.rn.f32 	%f6, %f5, %f1;
	mul.f32 	%f7, %f6, 0f437F0000;
	cvt.rzi.u32.f32 	%r9, %f7;
	add.s64 	%rd11, %rd3, %rd12;
	st.global.u8 	[%rd11], %r9;
	add.s32 	%r10, %r10, %r3;
	cvt.s64.s32 	%rd12, %r10;
	setp.gt.u64 	%p2, %rd8, %rd12;
	@%p2 bra 	$L__BB3_2;
$L__BB3_3:
	ret;

}
	// .globl	_Z16vevid_phase_litePhffm
.visible .entry _Z16vevid_phase_litePhffm(
	.param .u64 .ptr .align 1 _Z16vevid_phase_litePhffm_param_0,
	.param .f32 _Z16vevid_phase_litePhffm_param_1,
	.param .f32 _Z16vevid_phase_litePhffm_param_2,
	.param .u64 _Z16vevid_phase_litePhffm_param_3
)
{
	.reg .pred 	%p<7>;
	.reg .b16 	%rs<2>;
	.reg .b32 	%r<11>;
	.reg .b32 	%f<34>;
	.reg .b64 	%rd<9>;

	ld.param.u64 	%rd5, [_Z16vevid_phase_litePhffm_param_0];
	ld.param.f32 	%f2, [_Z16vevid_phase_litePhffm_param_1];
	ld.param.f32 	%f3, [_Z16vevid_phase_litePhffm_param_2];
	ld.param.u64 	%rd6, [_Z16vevid_phase_litePhffm_param_3];
	mov.u32 	%r6, %ctaid.x;
	mov.u32 	%r1, %ntid.x;
	mov.u32 	%r7, %tid.x;
	mad.lo.s32 	%r10, %r6, %r1, %r7;
	cvt.s64.s32 	%rd8, %r10;
	setp.le.u64 	%p1, %rd6, %rd8;
	@%p1 bra 	$L__BB4_3;
	neg.f32 	%f1, %f2;
	mov.u32 	%r8, %nctaid.x;
	mul.lo.s32 	%r3, %r1, %r8;
	cvta.to.global.u64 	%rd2, %rd5;
$L__BB4_2:
	add.s64 	%rd7, %rd2, %rd8;
	ld.global.u8 	%rs1, [%rd7];
	cvt.rn.f32.u16 	%f4, %rs1;
	add.f32 	%f5, %f3, %f4;
	mul.f32 	%f6, %f5, %f1;
	abs.f32 	%f7, %f4;
	abs.f32 	%f8, %f6;
	setp.gt.f32 	%p2, %f8, %f7;
	selp.f32 	%f9, %f8, %f7, %p2;
	selp.f32 	%f10, %f7, %f8, %p2;
	div.rn.f32 	%f11, %f10, %f9;
	mul.f32 	%f12, %f11, %f11;
	fma.rn.f32 	%f13, %f12, 0f3B33710B, 0fBC807748;
	fma.rn.f32 	%f14, %f13, %f12, 0f3D2CDAB2;
	fma.rn.f32 	%f15, %f14, %f12, 0fBD992D10;
	fma.rn.f32 	%f16, %f15, %f12, 0f3DD9EA6C;
	fma.rn.f32 	%f17, %f16, %f12, 0fBE117CB1;
	fma.rn.f32 	%f18, %f17, %f12, 0f3E4CBCE0;
	fma.rn.f32 	%f19, %f18, %f12, 0fBEAAAA7D;
	mul.f32 	%f20, %f12, %f19;
	fma.rn.f32 	%f21, %f20, %f11, %f11;
	neg.f32 	%f22, %f21;
	fma.rn.f32 	%f23, 0f3F6EE581, 0f3FD774EB, %f22;
	selp.f32 	%f24, %f23, %f21, %p2;
	add.f32 	%f25, %f7, %f8;
	setp.eq.f32 	%p3, %f9, 0f00000000;
	setp.eq.f32 	%p4, %f7, %f8;
	selp.f32 	%f26, 0f3F490FDB, %f24, %p4;
	selp.f32 	%f27, 0f00000000, %f26, %p3;
	abs.f32 	%f28, %f25;
	setp.nan.f32 	%p5, %f28, %f28;
	copysign.f32 	%f29, %f6, %f27;
	selp.f32 	%f30, %f25, %f29, %p5;
	add.f32 	%f31, %f30, 0f3FC90FDB;
	div.rn.f32 	%f32, %f31, 0f40490FDB;
	mul.f32 	%f33, %f32, 0f447A0000;
	cvt.rzi.u32.f32 	%r9, %f33;
	st.global.u8 	[%rd7], %r9;
	add.s32 	%r10, %r10, %r3;
	cvt.s64.s32 	%rd8, %r10;
	setp.gt.u64 	%p6, %rd6, %rd8;
	@%p6 bra 	$L__BB4_2;
$L__BB4_3:
	ret;

}
	// .globl	_Z13populate_realP6float2Phm
.visible .entry _Z13populate_realP6float2Phm(
	.param .u64 .ptr .align 1 _Z13populate_realP6float2Phm_param_0,
	.param .u64 .ptr .align 1 _Z13populate_realP6float2Phm_param_1,
	.param .u64 _Z13populate_realP6float2Phm_param_2
)
{
	.reg .pred 	%p<3>;
	.reg .b16 	%rs<2>;
	.reg .b32 	%r<10>;
	.reg .b32 	%f<3>;
	.reg .b64 	%rd<13>;

	ld.param.u64 	%rd6, [_Z13populate_realP6float2Phm_param_0];
	ld.param.u64 	%rd7, [_Z13populate_realP6float2Phm_param_1];
	ld.param.u64 	%rd8, [_Z13populate_realP6float2Phm_param_2];
	mov.u32 	%r6, %ctaid.x;
	mov.u32 	%r1, %ntid.x;
	mov.u32 	%r7, %tid.x;
	mad.lo.s32 	%r9, %r6, %r1, %r7;
	cvt.s64.s32 	%rd12, %r9;
	setp.le.u64 	%p1, %rd8, %rd12;
	@%p1 bra 	$L__BB5_3;
	mov.u32 	%r8, %nctaid.x;
	mul.lo.s32 	%r3, %r1, %r8;
	cvta.to.global.u64 	%rd2, %rd7;
	cvta.to.global.u64 	%rd3, %rd6;
$L__BB5_2:
	add.s64 	%rd9, %rd2, %rd12;
	ld.global.u8 	%rs1, [%rd9];
	cvt.rn.f32.u16 	%f1, %rs1;
	div.rn.f32 	%f2, %f1, 0f437F0000;
	shl.b64 	%rd10, %rd12, 3;
	add.s64 	%rd11, %rd3, %rd10;
	st.global.f32 	[%rd11], %f2;
	add.s32 	%r9, %r9, %r3;
	cvt.s64.s32 	%rd12, %r9;
	setp.gt.u64 	%p2, %rd8, %rd12;
	@%p2 bra 	$L__BB5_2;
$L__BB5_3:
	ret;

}
	// .globl	_Z8hadamardP6float2S0_m
.visible .entry _Z8hadamardP6float2S0_m(
	.param .u64 .ptr .align 1 _Z8hadamardP6float2S0_m_param_0,
	.param .u64 .ptr .align 1 _Z8hadamardP6float2S0_m_param_1,
	.param .u64 _Z8hadamardP6float2S0_m_param_2
)
{
	.local .align 4 .b8 	__local_depot6[28];
	.reg .b64 	%SP;
	.reg .b64 	%SPL;
	.reg .pred 	%p<19>;
	.reg .b32 	%r<88>;
	.reg .b32 	%f<56>;
	.reg .b64 	%rd<51>;
	.reg .b64 	%fd<5>;

	mov.u64 	%SPL, __local_depot6;
	ld.param.u64 	%rd19, [_Z8hadamardP6float2S0_m_param_0];
	ld.param.u64 	%rd20, [_Z8hadamardP6float2S0_m_param_1];
	ld.param.u64 	%rd21, [_Z8hadamardP6float2S0_m_param_2];
	add.u64 	%rd1, %SPL, 0;
	add.u64 	%rd2, %SPL, 0;
	mov.u32 	%r33, %ctaid.x;
	mov.u32 	%r1, %ntid.x;
	mov.u32 	%r34, %tid.x;
	mad.lo.s32 	%r79, %r33, %r1, %r34;
	cvt.s64.s32 	%rd46, %r79;
	setp.le.u64 	%p1, %rd21, %rd46;
	@%p1 bra 	$L__BB6_19;
	mov.u32 	%r35, %nctaid.x;
	mul.lo.s32 	%r3, %r1, %r35;
	cvta.to.global.u64 	%rd4, %rd19;
	cvta.to.global.u64 	%rd5, %rd20;
$L__BB6_2:
	shl.b64 	%rd24, %rd46, 3;
	add.s64 	%rd7, %rd4, %rd24;
	ld.global.f32 	%f11, [%rd7];
	neg.f32 	%f1, %f11;
	mul.f32 	%f12, %f11, 0fBF22F983;
	cvt.rni.s32.f32 	%r87, %f12;
	cvt.rn.f32.s32 	%f13, %r87;
	fma.rn.f32 	%f14, %f13, 0fBFC90FDA, %f1;
	fma.rn.f32 	%f15, %f13, 0fB3A22168, %f14;
	fma.rn.f32 	%f55, %f13, 0fA7C234C5, %f15;
	abs.f32 	%f3, %f1;
	setp.ltu.f32 	%p2, %f3, 0f47CE4780;
	mov.u32 	%r83, %r87;
	mov.f32 	%f54, %f55;
	@%p2 bra 	$L__BB6_10;
	setp.neu.f32 	%p3, %f3, 0f7F800000;
	@%p3 bra 	$L__BB6_5;
	mov.f32 	%f18, 0f00000000;
	mul.rn.f32 	%f54, %f1, %f18;
	mov.b32 	%r83, 0;
	bra.uni 	$L__BB6_10;
$L__BB6_5:
	mov.b32 	%r6, %f1;
	shl.b32 	%r37, %r6, 8;
	or.b32  	%r7, %r37, -2147483648;
	mov.b64 	%rd49, 0;
	mov.b32 	%r80, 0;
	mov.u64 	%rd47, __cudart_i2opi_f;
	mov.u64 	%rd48, %rd2;
$L__BB6_6:
	.pragma "nounroll";
	ld.global.nc.u32 	%r38, [%rd47];
	mad.wide.u32 	%rd27, %r38, %r7, %rd49;
	shr.u64 	%rd49, %rd27, 32;
	st.local.u32 	[%rd48], %rd27;
	add.s32 	%r80, %r80, 1;
	add.s64 	%rd48, %rd48, 4;
	add.s64 	%rd47, %rd47, 4;
	setp.ne.s32 	%p4, %r80, 6;
	@%p4 bra 	$L__BB6_6;
	shr.u32 	%r39, %r6, 23;
	st.local.u32 	[%rd2+24], %rd49;
	and.b32  	%r10, %r39, 31;
	and.b32  	%r40, %r39, 224;
	add.s32 	%r41, %r40, -128;
	shr.u32 	%r42, %r41, 5;
	mul.wide.u32 	%rd28, %r42, 4;
	sub.s64 	%rd14, %rd2, %rd28;
	ld.local.u32 	%r81, [%rd14+24];
	ld.local.u32 	%r82, [%rd14+20];
	setp.eq.s32 	%p5, %r10, 0;
	@%p5 bra 	$L__BB6_9;
	shf.l.wrap.b32 	%r81, %r82, %r81, %r10;
	ld.local.u32 	%r43, [%rd14+16];
	shf.l.wrap.b32 	%r82, %r43, %r82, %r10;
$L__BB6_9:
	shr.u32 	%r44, %r81, 30;
	shf.l.wrap.b32 	%r45, %r82, %r81, 2;
	shl.b32 	%r46, %r82, 2;
	shr.u32 	%r47, %r45, 31;
	add.s32 	%r48, %r47, %r44;
	neg.s32 	%r49, %r48;
	setp.lt.s32 	%p6, %r6, 0;
	selp.b32 	%r83, %r49, %r48, %p6;
	xor.b32  	%r50, %r45, %r6;
	shr.s32 	%r51, %r45, 31;
	xor.b32  	%r52, %r51, %r45;
	xor.b32  	%r53, %r51, %r46;
	cvt.u64.u32 	%rd29, %r52;
	shl.b64 	%rd30, %rd29, 32;
	cvt.u64.u32 	%rd31, %r53;
	or.b64  	%rd32, %rd30, %rd31;
	cvt.rn.f64.s64 	%fd1, %rd32;
	mul.f64 	%fd2, %fd1, 0d3BF921FB54442D19;
	cvt.rn.f32.f64 	%f16, %fd2;
	neg.f32 	%f17, %f16;
	setp.lt.s32 	%p7, %r50, 0;
	selp.f32 	%f54, %f17, %f16, %p7;
$L__BB6_10:
	setp.ltu.f32 	%p8, %f3, 0f47CE4780;
	add.s32 	%r55, %r83, 1;
	mul.rn.f32 	%f19, %f54, %f54;
	and.b32  	%r56, %r83, 1;
	setp.eq.b32 	%p9, %r56, 1;
	selp.f32 	%f20, %f54, 0f3F800000, %p9;
	fma.rn.f32 	%f21, %f19, %f20, 0f00000000;
	fma.rn.f32 	%f22, %f19, 0f37CBAC00, 0fBAB607ED;
	selp.f32 	%f23, 0fB94D4153, %f22, %p9;
	selp.f32 	%f24, 0f3C0885E4, 0f3D2AAABB, %p9;
	fma.rn.f32 	%f25, %f23, %f19, %f24;
	selp.f32 	%f26, 0fBE2AAAA8, 0fBEFFFFFF, %p9;
	fma.rn.f32 	%f27, %f25, %f19, %f26;
	fma.rn.f32 	%f28, %f27, %f21, %f20;
	and.b32  	%r57, %r55, 2;
	setp.eq.s32 	%p10, %r57, 0;
	mov.f32 	%f29, 0f00000000;
	sub.f32 	%f30, %f29, %f28;
	selp.f32 	%f7, %f28, %f30, %p10;
	st.global.f32 	[%rd7], %f7;
	@%p8 bra 	$L__BB6_18;
	setp.neu.f32 	%p11, %f3, 0f7F800000;
	@%p11 bra 	$L__BB6_13;
	mov.f32 	%f33, 0f00000000;
	mul.rn.f32 	%f55, %f1, %f33;
	mov.b32 	%r87, 0;
	bra.uni 	$L__BB6_18;
$L__BB6_13:
	mov.b32 	%r19, %f1;
	shl.b32 	%r59, %r19, 8;
	or.b32  	%r20, %r59, -2147483648;
	mov.b64 	%rd50, 0;
	mov.b32 	%r84, 0;
$L__BB6_14:
	.pragma "nounroll";
	mul.wide.u32 	%rd34, %r84, 4;
	mov.u64 	%rd35, __cudart_i2opi_f;
	add.s64 	%rd36, %rd35, %rd34;
	ld.global.nc.u32 	%r60, [%rd36];
	mad.wide.u32 	%rd37, %r60, %r20, %rd50;
	shr.u64 	%rd50, %rd37, 32;
	add.s64 	%rd38, %rd1, %rd34;
	st.local.u32 	[%rd38], %rd37;
	add.s32 	%r84, %r84, 1;
	setp.ne.s32 	%p12, %r84, 6;
	@%p12 bra 	$L__BB6_14;
	shr.u32 	%r61, %r19, 23;
	st.local.u32 	[%rd1+24], %rd50;
	and.b32  	%r23, %r61, 31;
	and.b32  	%r62, %r61, 224;
	add.s32 	%r63, %r62, -128;
	shr.u32 	%r64, %r63, 5;
	mul.wide.u32 	%rd39, %r64, 4;
	sub.s64 	%rd17, %rd1, %rd39;
	ld.local.u32 	%r85, [%rd17+24];
	ld.local.u32 	%r86, [%rd17+20];
	setp.eq.s32 	%p13, %r23, 0;
	@%p13 bra 	$L__BB6_17;
	shf.l.wrap.b32 	%r85, %r86, %r85, %r23;
	ld.local.u32 	%r65, [%rd17+16];
	shf.l.wrap.b32 	%r86, %r65, %r86, %r23;
$L__BB6_17:
	shr.u32 	%r66, %r85, 30;
	shf.l.wrap.b32 	%r67, %r86, %r85, 2;
	shl.b32 	%r68, %r86, 2;
	shr.u32 	%r69, %r67, 31;
	add.s32 	%r70, %r69, %r66;
	neg.s32 	%r71, %r70;
	setp.lt.s32 	%p14, %r19, 0;
	selp.b32 	%r87, %r71, %r70, %p14;
	xor.b32  	%r72, %r67, %r19;
	shr.s32 	%r73, %r67, 31;
	xor.b32  	%r74, %r73, %r67;
	xor.b32  	%r75, %r73, %r68;
	cvt.u64.u32 	%rd40, %r74;
	shl.b64 	%rd41, %rd40, 32;
	cvt.u64.u32 	%rd42, %r75;
	or.b64  	%rd43, %rd41, %rd42;
	cvt.rn.f64.s64 	%fd3, %rd43;
	mul.f64 	%fd4, %fd3, 0d3BF921FB54442D19;
	cvt.rn.f32.f64 	%f31, %fd4;
	neg.f32 	%f32, %f31;
	setp.lt.s32 	%p15, %r72, 0;
	selp.f32 	%f55, %f32, %f31, %p15;
$L__BB6_18:
	mul.rn.f32 	%f34, %f55, %f55;
	and.b32  	%r77, %r87, 1;
	setp.eq.b32 	%p16, %r77, 1;
	selp.f32 	%f35, 0f3F800000, %f55, %p16;
	fma.rn.f32 	%f36, %f34, %f35, 0f00000000;
	fma.rn.f32 	%f37, %f34, 0f37CBAC00, 0fBAB607ED;
	selp.f32 	%f38, %f37, 0fB94D4153, %p16;
	selp.f32 	%f39, 0f3D2AAABB, 0f3C0885E4, %p16;
	fma.rn.f32 	%f40, %f38, %f34, %f39;
	selp.f32 	%f41, 0fBEFFFFFF, 0fBE2AAAA8, %p16;
	fma.rn.f32 	%f42, %f40, %f34, %f41;
	fma.rn.f32 	%f43, %f42, %f36, %f35;
	and.b32  	%r78, %r87, 2;
	setp.eq.s32 	%p17, %r78, 0;
	mov.f32 	%f44, 0f00000000;
	sub.f32 	%f45, %f44, %f43;
	selp.f32 	%f46, %f43, %f45, %p17;
	st.global.f32 	[%rd7+4], %f46;
	add.s64 	%rd45, %rd5, %rd24;
	ld.global.v2.f32 	{%f47, %f48}, [%rd45];
	mul.f32 	%f49, %f7, %f47;
	mul.f32 	%f50, %f48, %f46;
	sub.f32 	%f51, %f49, %f50;
	mul.f32 	%f52, %f46, %f47;
	fma.rn.f32 	%f53, %f48, %f7, %f52;
	st.global.v2.f32 	[%rd45], {%f51, %f53};
	add.s32 	%r79, %r79, %r3;
	cvt.s64.s32 	%rd46, %r79;
	setp.gt.u64 	%p18, %rd21, %rd46;
	@%p18 bra 	$L__BB6_2;
$L__BB6_19:
	ret;

}
	// .globl	_Z3addP6float2fm
.visible .entry _Z3addP6float2fm(
	.param .u64 .ptr .align 1 _Z3addP6float2fm_param_0,
	.param .f32 _Z3addP6float2fm_param_1,
	.param .u64 _Z3addP6float2fm_param_2
)
{
	.reg .pred 	%p<3>;
	.reg .b32 	%r<10>;
	.reg .b32 	%f<4>;
	.reg .b64 	%rd<10>;

	ld.param.u64 	%rd5, [_Z3addP6float2fm_param_0];
	ld.param.f32 	%f1, [_Z3addP6float2fm_param_1];
	ld.param.u64 	%rd6, [_Z3addP6float2fm_param_2];
	mov.u32 	%r6, %ctaid.x;
	mov.u32 	%r1, %ntid.x;
	mov.u32 	%r7, %tid.x;
	mad.lo.s32 	%r9, %r6, %r1, %r7;
	cvt.s64.s32 	%rd9, %r9;
	setp.le.u64 	%p1, %rd6, %rd9;
	@%p1 bra 	$L__BB7_3;
	mov.u32 	%r8, %nctaid.x;
	mul.lo.s32 	%r3, %r1, %r8;
	cvta.to.global.u64 	%rd2, %rd5;
$L__BB7_2:
	shl.b64 	%rd7, %rd9, 3;
	add.s64 	%rd8, %rd2, %rd7;
	ld.global.f32 	%f2, [%rd8];
	add.f32 	%f3, %f1, %f2;
	st.global.f32 	[%rd8], %f3;
	add.s32 	%r9, %r9, %r3;
	cvt.s64.s32 	%rd9, %r9;
	setp.gt.u64 	%p2, %rd6, %rd9;
	@%p2 bra 	$L__BB7_2;
$L__BB7_3:
	ret;

}
	// .globl	_Z5scaleP6float2fm
.visible .entry _Z5scaleP6float2fm(
	.param .u64 .ptr .align 1 _Z5scaleP6float2fm_param_0,
	.param .f32 _Z5scaleP6float2fm_param_1,
	.param .u64 _Z5scaleP6float2fm_param_2
)
{
	.reg .pred 	%p<3>;
	.reg .b32 	%r<10>;
	.reg .b32 	%f<6>;
	.reg .b64 	%rd<10>;

	ld.param.u64 	%rd5, [_Z5scaleP6float2fm_param_0];
	ld.param.f32 	%f1, [_Z5scaleP6float2fm_param_1];
	ld.param.u64 	%rd6, [_Z5scaleP6float2fm_param_2];
	mov.u32 	%r6, %ctaid.x;
	mov.u32 	%r1, %ntid.x;
	mov.u32 	%r7, %tid.x;
	mad.lo.s32 	%r9, %r6, %r1, %r7;
	cvt.s64.s32 	%rd9, %r9;
	setp.le.u64 	%p1, %rd6, %rd9;
	@%p1 bra 	$L__BB8_3;
	mov.u32 	%r8, %nctaid.x;
	mul.lo.s32 	%r3, %r1, %r8;
	cvta.to.global.u64 	%rd2, %rd5;
$L__BB8_2:
	shl.b64 	%rd7, %rd9, 3;
	add.s64 	%rd8, %rd2, %rd7;
	ld.global.v2.f32 	{%f2, %f3}, [%rd8];
	mul.f32 	%f4, %f1, %f2;
	mul.f32 	%f5, %f1, %f3;
	st.global.v2.f32 	[%rd8], {%f4, %f5};
	add.s32 	%r9, %r9, %r3;
	cvt.s64.s32 	%rd9, %r9;
	setp.gt.u64 	%p2, %rd6, %rd9;
	@%p2 bra 	$L__BB8_2;
$L__BB8_3:
	ret;

}
	// .globl	_Z3argP6float2Phm
.visible .entry _Z3argP6float2Phm(
	.param .u64 .ptr .align 1 _Z3argP6float2Phm_param_0,
	.param .u64 .ptr .align 1 _Z3argP6float2Phm_param_1,
	.param .u64 _Z3argP6float2Phm_param_2
)
{
	.reg .pred 	%p<8>;
	.reg .b32 	%r<12>;
	.reg .b32 	%f<34>;
	.reg .b64 	%rd<13>;

	ld.param.u64 	%rd6, [_Z3argP6float2Phm_param_0];
	ld.param.u64 	%rd7, [_Z3argP6float2Phm_param_1];
	ld.param.u64 	%rd8, [_Z3argP6float2Phm_param_2];
	mov.u32 	%r6, %ctaid.x;
	mov.u32 	%r1, %ntid.x;
	mov.u32 	%r7, %tid.x;
	mad.lo.s32 	%r11, %r6, %r1, %r7;
	cvt.s64.s32 	%rd12, %r11;
	setp.le.u64 	%p1, %rd8, %rd12;
	@%p1 bra 	$L__BB9_3;
	mov.u32 	%r8, %nctaid.x;
	mul.lo.s32 	%r3, %r1, %r8;
	cvta.to.global.u64 	%rd2, %rd6;
	cvta.to.global.u64 	%rd3, %rd7;
$L__BB9_2:
	shl.b64 	%rd9, %rd12, 3;
	add.s64 	%rd10, %rd2, %rd9;
	ld.global.v2.f32 	{%f1, %f2}, [%rd10];
	abs.f32 	%f3, %f1;
	abs.f32 	%f4, %f2;
	setp.gt.f32 	%p2, %f4, %f3;
	selp.f32 	%f5, %f4, %f3, %p2;
	selp.f32 	%f6, %f3, %f4, %p2;
	div.rn.f32 	%f7, %f6, %f5;
	mul.f32 	%f8, %f7, %f7;
	fma.rn.f32 	%f9, %f8, 0f3B33710B, 0fBC807748;
	fma.rn.f32 	%f10, %f9, %f8, 0f3D2CDAB2;
	fma.rn.f32 	%f11, %f10, %f8, 0fBD992D10;
	fma.rn.f32 	%f12, %f11, %f8, 0f3DD9EA6C;
	fma.rn.f32 	%f13, %f12, %f8, 0fBE117CB1;
	fma.rn.f32 	%f14, %f13, %f8, 0f3E4CBCE0;
	fma.rn.f32 	%f15, %f14, %f8, 0fBEAAAA7D;
	mul.f32 	%f16, %f8, %f15;
	fma.rn.f32 	%f17, %f16, %f7, %f7;
	neg.f32 	%f18, %f17;
	fma.rn.f32 	%f19, 0f3F6EE581, 0f3FD774EB, %f18;
	selp.f32 	%f20, %f19, %f17, %p2;
	selp.f32 	%f21, 0f3F6EE581, 0f3FEEE581, %p2;
	selp.f32 	%f22, %f17, %f18, %p2;
	mov.b32 	%r9, %f1;
	fma.rn.f32 	%f23, %f21, 0f3FD774EB, %f22;
	setp.lt.s32 	%p3, %r9, 0;
	selp.f32 	%f24, %f23, %f20, %p3;
	add.f32 	%f25, %f3, %f4;
	setp.eq.f32 	%p4, %f5, 0f00000000;
	selp.f32 	%f26, 0f40490FDB, 0f00000000, %p3;
	setp.eq.f32 	%p5, %f3, %f4;
	selp.f32 	%f27, 0f4016CBE4, 0f3F490FDB, %p3;
	selp.f32 	%f28, %f27, %f24, %p5;
	selp.f32 	%f29, %f26, %f28, %p4;
	abs.f32 	%f30, %f25;
	setp.nan.f32 	%p6, %f30, %f30;
	copysign.f32 	%f31, %f2, %f29;
	selp.f32 	%f32, %f25, %f31, %p6;
	mul.f32 	%f33, %f32, 0f437F0000;
	cvt.rzi.u32.f32 	%r10, %f33;
	add.s64 	%rd11, %rd3, %rd12;
	st.global.u8 	[%rd11], %r10;
	add.s32 	%r11, %r11, %r3;
	cvt.s64.s32 	%rd12, %r11;
	setp.gt.u64 	%p7, %rd8, %rd12;
	@%p7 bra 	$L__BB9_2;
$L__BB9_3:
	ret;

}


// ===== COMPILED SASS (sm_100) =====

	.target	sm_100

	.elftype	@"ET_EXEC"


//--------------------- .note.nv.tkinfo           --------------------------
	.section	.note.nv.tkinfo,"",@"SHT_NOTE"
	.sectionflags	@"SHF_NOTE_NV_TKINFO"
	.tkinfo
        /*0018*/ 	.word	0x00000002
        /*0030*/ 	.string	""
        /*0030*/ 	.string	"ptxas"
        /*0030*/ 	.string	"Cuda compilation tools, release 13.0, V13.0.88"
        /*0030*/ 	.string	"Build cuda_13.0.r13.0/compiler.36424714_0"
        /*0030*/ 	.string	"-arch sm_100 -m 64 "



//--------------------- .note.nv.cuinfo           --------------------------
	.section	.note.nv.cuinfo,"",@"SHT_NOTE"
	.sectionflags	@"SHF_NOTE_NV_CUINFO"
        /*0018*/ 	.short	0x0002
        /*001a*/ 	.short	0x0064
        /*001c*/ 	.short	0x0082
	.zero		2


//--------------------- .nv.info                  --------------------------
	.section	.nv.info,"",@"SHT_CUDA_INFO"
	.align	4


	//----- nvinfo : EIATTR_REGCOUNT
	.align		4
        /*0000*/ 	.byte	0x04, 0x2f
        /*0002*/ 	.short	(.L_2 - .L_1)
	.align		4
.L_1:
        /*0004*/ 	.word	index@(_Z14convert_to_hsvP6uchar3P6float3ii)
        /*0008*/ 	.word	0x00000015


	//----- nvinfo : EIATTR_FRAME_SIZE
	.align		4
.L_2:
        /*000c*/ 	.byte	0x04, 0x11
        /*000e*/ 	.short	(.L_4 - .L_3)
	.align		4
.L_3:
        /*0010*/ 	.word	index@($__internal_9_$__cuda_sm3x_div_rn_noftz_f32_slowpath)
        /*0014*/ 	.word	0x00000000


	//----- nvinfo : EIATTR_FRAME_SIZE
	.align		4
.L_4:
        /*0018*/ 	.byte	0x04, 0x11
        /*001a*/ 	.short	(.L_6 - .L_5)
	.align		4
.L_5:
        /*001c*/ 	.word	index@(_Z14convert_to_hsvP6uchar3P6float3ii)
        /*0020*/ 	.word	0x00000000


	//----- nvinfo : EIATTR_REGCOUNT
	.align		4
.L_6:
        /*0024*/ 	.byte	0x04, 0x2f
        /*0026*/ 	.short	(.L_8 - .L_7)
	.align		4
.L_7:
        /*0028*/ 	.word	index@(_Z12vevid_kernelP6float2ffmm)
        /*002c*/ 	.word	0x0000001c


	//----- nvinfo : EIATTR_FRAME_SIZE
	.align		4
.L_8:
        /*0030*/ 	.byte	0x04, 0x11
        /*0032*/ 	.short	(.L_10 - .L_9)
	.align		4
.L_9:
        /*0034*/ 	.word	index@($__internal_8_$__cuda_sm3x_div_rn_noftz_f32_slowpath)
        /*0038*/ 	.word	0x00000000


	//----- nvinfo : EIATTR_FRAME_SIZE
	.align		4
.L_10:
        /*003c*/ 	.byte	0x04, 0x11
        /*003e*/ 	.short	(.L_12 - .L_11)
	.align		4
.L_11:
        /*0040*/ 	.word	index@($__internal_7_$__cuda_sm20_sqrt_rn_f32_slowpath)
        /*0044*/ 	.word	0x00000000


	//----- nvinfo : EIATTR_FRAME_SIZE
	.align		4
.L_12:
        /*0048*/ 	.byte	0x04, 0x11
        /*004a*/ 	.short	(.L_14 - .L_13)
	.align		4
.L_13:
        /*004c*/ 	.word	index@($__internal_6_$__cuda_sm20_div_u64)
        /*0050*/ 	.word	0x00000000


	//----- nvinfo : EIATTR_FRAME_SIZE
	.align		4
.L_14:
        /*0054*/ 	.byte	0x04, 0x11
        /*0056*/ 	.short	(.L_16 - .L_15)
	.align		4
.L_15:
        /*0058*/ 	.word	index@($__internal_5_$__cuda_sm20_dblrcp_rn_slowpath_v3)
        /*005c*/ 	.word	0x00000000


	//----- nvinfo : EIATTR_FRAME_SIZE
	.align		4
.L_16:
        /*0060*/ 	.byte	0x04, 0x11
        /*0062*/ 	.short	(.L_18 - .L_17)
	.align		4
.L_17:
        /*0064*/ 	.word	index@(_Z12vevid_kernelP6float2ffmm)
        /*0068*/ 	.word	0x00000000


	//----- nvinfo : EIATTR_REGCOUNT
	.align		4
.L_18:
        /*006c*/ 	.byte	0x04, 0x2f
        /*006e*/ 	.short	(.L_20 - .L_19)
	.align		4
.L_19:
        /*0070*/ 	.word	index@(_Z11vevid_phaseP6float2Phfm)
        /*0074*/ 	.word	0x00000016


	//----- nvinfo : EIATTR_FRAME_SIZE
	.align		4
.L_20:
        /*0078*/ 	.byte	0x04, 0x11
        /*007a*/ 	.short	(.L_22 - .L_21)
	.align		4
.L_21:
        /*007c*/ 	.word	index@($__internal_4_$__cuda_sm3x_div_rn_noftz_f32_slowpath)
        /*0080*/ 	.word	0x00000000


	//----- nvinfo : EIATTR_FRAME_SIZE
	.align		4
.L_22:
        /*0084*/ 	.byte	0x04, 0x11
        /*0086*/ 	.short	(.L_24 - .L_23)
	.align		4
.L_23:
        /*0088*/ 	.word	index@(_Z11vevid_phaseP6float2Phfm)
        /*008c*/ 	.word	0x00000000


	//----- nvinfo : EIATTR_REGCOUNT
	.align		4
.L_24:
        /*0090*/ 	.byte	0x04, 0x2f
        /*0092*/ 	.short	(.L_26 - .L_25)
	.align		4
.L_25:
        /*0094*/ 	.word	index@(_Z15vevid_normalizeP6float2Phffm)
        /*0098*/ 	.word	0x00000014


	//----- nvinfo : EIATTR_FRAME_SIZE
	.align		4
.L_26:
        /*009c*/ 	.byte	0x04, 0x11
        /*009e*/ 	.short	(.L_28 - .L_27)
	.align		4
.L_27:
        /*00a0*/ 	.word	index@($__internal_3_$__cuda_sm3x_div_rn_noftz_f32_slowpath)
        /*00a4*/ 	.word	0x00000000


	//----- nvinfo : EIATTR_FRAME_SIZE
	.align		4
.L_28:
        /*00a8*/ 	.byte	0x04, 0x11
        /*00aa*/ 	.short	(.L_30 - .L_29)
	.align		4
.L_29:
        /*00ac*/ 	.word	index@(_Z15vevid_normalizeP6float2Phffm)
        /*00b0*/ 	.word	0x00000000


	//----- nvinfo : EIATTR_REGCOUNT
	.align		4
.L_30:
        /*00b4*/ 	.byte	0x04, 0x2f
        /*00b6*/ 	.short	(.L_32 - .L_31)
	.align		4
.L_31:
        /*00b8*/ 	.word	index@(_Z16vevid_phase_litePhffm)
        /*00bc*/ 	.word	0x00000016


	//----- nvinfo : EIATTR_FRAME_SIZE
	.align		4
.L_32:
        /*00c0*/ 	.byte	0x04, 0x11
        /*00c2*/ 	.short	(.L_34 - .L_33)
	.align		4
.L_33:
        /*00c4*/ 	.word	index@($__internal_2_$__cuda_sm3x_div_rn_noftz_f32_slowpath)
        /*00c8*/ 	.word	0x00000000


	//----- nvinfo : EIATTR_FRAME_SIZE
	.align		4
.L_34:
        /*00cc*/ 	.byte	0x04, 0x11
        /*00ce*/ 	.short	(.L_36 - .L_35)
	.align		4
.L_35:
        /*00d0*/ 	.word	index@(_Z16vevid_phase_litePhffm)
        /*00d4*/ 	.word	0x00000000


	//----- nvinfo : EIATTR_REGCOUNT
	.align		4
.L_36:
        /*00d8*/ 	.byte	0x04, 0x2f
        /*00da*/ 	.short	(.L_38 - .L_37)
	.align		4
.L_37:
        /*00dc*/ 	.word	index@(_Z13populate_realP6float2Phm)
        /*00e0*/ 	.word	0x00000010


	//----- nvinfo : EIATTR_FRAME_SIZE
	.align		4
.L_38:
        /*00e4*/ 	.byte	0x04, 0x11
        /*00e6*/ 	.short	(.L_40 - .L_39)
	.align		4
.L_39:
        /*00e8*/ 	.word	index@($__internal_1_$__cuda_sm3x_div_rn_noftz_f32_slowpath)
        /*00ec*/ 	.word	0x00000000


	//----- nvinfo : EIATTR_FRAME_SIZE
	.align		4
.L_40:
        /*00f0*/ 	.byte	0x04, 0x11
        /*00f2*/ 	.short	(.L_42 - .L_41)
	.align		4
.L_41:
        /*00f4*/ 	.word	index@(_Z13populate_realP6float2Phm)
        /*00f8*/ 	.word	0x00000000


	//----- nvinfo : EIATTR_REGCOUNT
	.align		4
.L_42:
        /*00fc*/ 	.byte	0x04, 0x2f
        /*00fe*/ 	.short	(.L_44 - .L_43)
	.align		4
.L_43:
        /*0100*/ 	.word	index@(_Z8hadamardP6float2S0_m)
        /*0104*/ 	.word	0x00000020


	//----- nvinfo : EIATTR_FRAME_SIZE
	.align		4
.L_44:
        /*0108*/ 	.byte	0x04, 0x11
        /*010a*/ 	.short	(.L_46 - .L_45)
	.align		4
.L_45:
        /*010c*/ 	.word	index@(_Z8hadamardP6float2S0_m)
        /*0110*/ 	.word	0x00000000


	//----- nvinfo : EIATTR_REGCOUNT
	.align		4
.L_46:
        /*0114*/ 	.byte	0x04, 0x2f
        /*0116*/ 	.short	(.L_48 - .L_47)
	.align		4
.L_47:
        /*0118*/ 	.word	index@(_Z3addP6float2fm)
        /*011c*/ 	.word	0x0000000c


	//----- nvinfo : EIATTR_FRAME_SIZE
	.align		4
.L_48:
        /*0120*/ 	.byte	0x04, 0x11
        /*0122*/ 	.short	(.L_50 - .L_49)
	.align		4
.L_49:
        /*0124*/ 	.word	index@(_Z3addP6float2fm)
        /*0128*/ 	.word	0x00000000


	//----- nvinfo : EIATTR_REGCOUNT
	.align		4
.L_50:
        /*012c*/ 	.byte	0x04, 0x2f
        /*012e*/ 	.short	(.L_52 - .L_51)
	.align		4
.L_51:
        /*0130*/ 	.word	index@(_Z5scaleP6float2fm)
        /*0134*/ 	.word	0x0000000c


	//----- nvinfo : EIATTR_FRAME_SIZE
	.align		4
.L_52:
        /*0138*/ 	.byte	0x04, 0x11
        /*013a*/ 	.short	(.L_54 - .L_53)
	.align		4
.L_53:
        /*013c*/ 	.word	index@(_Z5scaleP6float2fm)
        /*0140*/ 	.word	0x00000000


	//----- nvinfo : EIATTR_REGCOUNT
	.align		4
.L_54:
        /*0144*/ 	.byte	0x04, 0x2f
        /*0146*/ 	.short	(.L_56 - .L_55)
	.align		4
.L_55:
        /*0148*/ 	.word	index@(_Z3argP6float2Phm)
        /*014c*/ 	.word	0x00000016


	//----- nvinfo : EIATTR_FRAME_SIZE
	.align		4
.L_56:
        /*0150*/ 	.byte	0x04, 0x11
        /*0152*/ 	.short	(.L_58 - .L_57)
	.align		4
.L_57:
        /*0154*/ 	.word	index@($__internal_0_$__cuda_sm3x_div_rn_noftz_f32_slowpath)
        /*0158*/ 	.word	0x00000000


	//----- nvinfo : EIATTR_FRAME_SIZE
	.align		4
.L_58:
        /*015c*/ 	.byte	0x04, 0x11
        /*015e*/ 	.short	(.L_60 - .L_59)
	.align		4
.L_59:
        /*0160*/ 	.word	index@(_Z3argP6float2Phm)
        /*0164*/ 	.word	0x00000000


	//----- nvinfo : EIATTR_MIN_STACK_SIZE
	.align		4
.L_60:
        /*0168*/ 	.byte	0x04, 0x12
        /*016a*/ 	.short	(.L_62 - .L_61)
	.align		4
.L_61:
        /*016c*/ 	.word	index@(_Z3argP6float2Phm)
        /*0170*/ 	.word	0x00000000


	//----- nvinfo : EIATTR_MIN_STACK_SIZE
	.align		4
.L_62:
        /*0174*/ 	.byte	0x04, 0x12
        /*0176*/ 	.short	(.L_64 - .L_63)
	.align		4
.L_63:
        /*0178*/ 	.word	index@(_Z5scaleP6float2fm)
        /*017c*/ 	.word	0x00000000


	//----- nvinfo : EIATTR_MIN_STACK_SIZE
	.align		4
.L_64:
        /*0180*/ 	.byte	0x04, 0x12
        /*0182*/ 	.short	(.L_66 - .L_65)
	.align		4
.L_65:
        /*0184*/ 	.word	index@(_Z3addP6float2fm)
        /*0188*/ 	.word	0x00000000


	//----- nvinfo : EIATTR_MIN_STACK_SIZE
	.align		4
.L_66:
        /*018c*/ 	.byte	0x04, 0x12
        /*018e*/ 	.short	(.L_68 - .L_67)
	.align		4
.L_67:
        /*0190*/ 	.word	index@(_Z8hadamardP6float2S0_m)
        /*0194*/ 	.word	0x00000000


	//----- nvinfo : EIATTR_MIN_STACK_SIZE
	.align		4
.L_68:
        /*0198*/ 	.byte	0x04, 0x12
        /*019a*/ 	.short	(.L_70 - .L_69)
	.align		4
.L_69:
        /*019c*/ 	.word	index@(_Z13populate_realP6float2Phm)
        /*01a0*/ 	.word	0x00000000


	//----- nvinfo : EIATTR_MIN_STACK_SIZE
	.align		4
.L_70:
        /*01a4*/ 	.byte	0x04, 0x12
        /*01a6*/ 	.short	(.L_72 - .L_71)
	.align		4
.L_71:
        /*01a8*/ 	.word	index@(_Z16vevid_phase_litePhffm)
        /*01ac*/ 	.word	0x00000000


	//----- nvinfo : EIATTR_MIN_STACK_SIZE
	.align		4
.L_72:
        /*01b0*/ 	.byte	0x04, 0x12
        /*01b2*/ 	.short	(.L_74 - .L_73)
	.align		4
.L_73:
        /*01b4*/ 	.word	index@(_Z15vevid_normalizeP6float2Phffm)
        /*01b8*/ 	.word	0x00000000


	//----- nvinfo : EIATTR_MIN_STACK_SIZE
	.align		4
.L_74:
        /*01bc*/ 	.byte	0x04, 0x12
        /*01be*/ 	.short	(.L_76 - .L_75)
	.align		4
.L_75:
        /*01c0*/ 	.word	index@(_Z11vevid_phaseP6float2Phfm)
        /*01c4*/ 	.word	0x00000000


	//----- nvinfo : EIATTR_MIN_STACK_SIZE
	.align		4
.L_76:
        /*01c8*/ 	.byte	0x04, 0x12
        /*01ca*/ 	.short	(.L_78 - .L_77)
	.align		4
.L_77:
        /*01cc*/ 	.word	index@(_Z12vevid_kernelP6float2ffmm)
        /*01d0*/ 	.word	0x00000000


	//----- nvinfo : EIATTR_MIN_STACK_SIZE
	.align		4
.L_78:
        /*01d4*/ 	.byte	0x04, 0x12
        /*01d6*/ 	.short	(.L_80 - .L_79)
	.align		4
.L_79:
        /*01d8*/ 	.word	index@(_Z14convert_to_hsvP6uchar3P6float3ii)
        /*01dc*/ 	.word	0x00000000
.L_80:


//--------------------- .nv.compat                --------------------------
	.section	.nv.compat,"",@"SHT_CUDA_COMPAT_INFO"
	.align	4
        /*0000*/ 	.byte	0x02, 0x09, 0x00, 0x00, 0x02, 0x02, 0x01, 0x00, 0x02, 0x05, 0x05, 0x00, 0x03, 0x07, 0x01, 0x01
        /*0010*/ 	.byte	0x02, 0x03, 0x00, 0x00, 0x02, 0x06, 0x01, 0x00, 0x04, 0x0b, 0x08, 0x00, 0x01, 0x00, 0x00, 0x00
        /*0020*/ 	.byte	0x00, 0x00, 0x00, 0x00


//--------------------- .nv.info._Z3argP6float2Phm --------------------------
	.section	.nv.info._Z3argP6float2Phm,"",@"SHT_CUDA_INFO"
	.sectionflags	@""
	.align	4


	//----- nvinfo : EIATTR_CUDA_API_VERSION
	.align		4
        /*0000*/ 	.byte	0x04, 0x37
        /*0002*/ 	.short	(.L_82 - .L_81)
.L_81:
        /*0004*/ 	.word	0x00000082


	//----- nvinfo : EIATTR_KPARAM_INFO
	.align		4
.L_82:
        /*0008*/ 	.byte	0x04, 0x17
        /*000a*/ 	.short	(.L_84 - .L_83)
.L_83:
        /*000c*/ 	.word	0x00000000
        /*0010*/ 	.short	0x0002
        /*0012*/ 	.short	0x0010
        /*0014*/ 	.byte	0x00, 0xf0, 0x21, 0x00


	//----- nvinfo : EIATTR_KPARAM_INFO
	.align		4
.L_84:
        /*0018*/ 	.byte	0x04, 0x17
        /*001a*/ 	.short	(.L_86 - .L_85)
.L_85:
        /*001c*/ 	.word	0x00000000
        /*0020*/ 	.short	0x0001
        /*0022*/ 	.short	0x0008
        /*0024*/ 	.byte	0x00, 0xf5, 0x21, 0x00


	//----- nvinfo : EIATTR_KPARAM_INFO
	.align		4
.L_86:
        /*0028*/ 	.byte	0x04, 0x17
        /*002a*/ 	.short	(.L_88 - .L_87)
.L_87:
        /*002c*/ 	.word	0x00000000
        /*0030*/ 	.short	0x0000
        /*0032*/ 	.short	0x0000
        /*0034*/ 	.byte	0x00, 0xf5, 0x21, 0x00


	//----- nvinfo : EIATTR_SPARSE_MMA_MASK
	.align		4
.L_88:
        /*0038*/ 	.byte	0x03, 0x50
        /*003a*/ 	.short	0x0000


	//----- nvinfo : EIATTR_MAXREG_COUNT
	.align		4
        /*003c*/ 	.byte	0x03, 0x1b
        /*003e*/ 	.short	0x00ff


	//----- nvinfo : EIATTR_MERCURY_ISA_VERSION
	.align		4
        /*0040*/ 	.byte	0x03, 0x5f
        /*0042*/ 	.short	0x0101


	//----- nvinfo : EIATTR_VRC_CTA_INIT_COUNT
	.align		4
        /*0044*/ 	.byte	0x02, 0x4a
	.zero		1
	.zero		1


	//----- nvinfo : EIATTR_EXIT_INSTR_OFFSETS
	.align		4
        /*0048*/ 	.byte	0x04, 0x1c
        /*004a*/ 	.short	(.L_90 - .L_89)


	//   ....[0]....
.L_89:
        /*004c*/ 	.word	0x00000090


	//   ....[1]....
        /*0050*/ 	.word	0x000004a0


	//----- nvinfo : EIATTR_CRS_STACK_SIZE
	.align		4
.L_90:
        /*0054*/ 	.byte	0x04, 0x1e
        /*0056*/ 	.short	(.L_92 - .L_91)
.L_91:
        /*0058*/ 	.word	0x00000000


	//----- nvinfo : EIATTR_CBANK_PARAM_SIZE
	.align		4
.L_92:
        /*005c*/ 	.byte	0x03, 0x19
        /*005e*/ 	.short	0x0018


	//----- nvinfo : EIATTR_PARAM_CBANK
	.align		4
        /*0060*/ 	.byte	0x04, 0x0a
        /*0062*/ 	.short	(.L_94 - .L_93)
	.align		4
.L_93:
        /*0064*/ 	.word	index@(.nv.constant0._Z3argP6float2Phm)
        /*0068*/ 	.short	0x0380
        /*006a*/ 	.short	0x0018


	//----- nvinfo : EIATTR_SW_WAR
	.align		4
.L_94:
        /*006c*/ 	.byte	0x04, 0x36
        /*006e*/ 	.short	(.L_96 - .L_95)
.L_95:
        /*0070*/ 	.word	0x00000008
.L_96:


//--------------------- .nv.info._Z5scaleP6float2fm --------------------------
	.section	.nv.info._Z5scaleP6float2fm,"",@"SHT_CUDA_INFO"
	.sectionflags	@""
	.align	4


	//----- nvinfo : EIATTR_CUDA_API_VERSION
	.align		4
        /*0000*/ 	.byte	0x04, 0x37
        /*0002*/ 	.short	(.L_98 - .L_97)
.L_97:
        /*0004*/ 	.word	0x00000082


	//----- nvinfo : EIATTR_KPARAM_INFO
	.align		4
.L_98:
        /*0008*/ 	.byte	0x04, 0x17
        /*000a*/ 	.short	(.L_100 - .L_99)
.L_99:
        /*000c*/ 	.word	0x00000000
        /*0010*/ 	.short	0x0002
        /*0012*/ 	.short	0x0010
        /*0014*/ 	.byte	0x00, 0xf0, 0x21, 0x00


	//----- nvinfo : EIATTR_KPARAM_INFO
	.align		4
.L_100:
        /*0018*/ 	.byte	0x04, 0x17
        /*001a*/ 	.short	(.L_102 - .L_101)
.L_101:
        /*001c*/ 	.word	0x00000000
        /*0020*/ 	.short	0x0001
        /*0022*/ 	.short	0x0008
        /*0024*/ 	.byte	0x00, 0xf0, 0x11, 0x00


	//----- nvinfo : EIATTR_KPARAM_INFO
	.align		4
.L_102:
        /*0028*/ 	.byte	0x04, 0x17
        /*002a*/ 	.short	(.L_104 - .L_103)
.L_103:
        /*002c*/ 	.word	0x00000000
        /*0030*/ 	.short	0x0000
        /*0032*/ 	.short	0x0000
        /*0034*/ 	.byte	0x00, 0xf5, 0x21, 0x00


	//----- nvinfo : EIATTR_SPARSE_MMA_MASK
	.align		4
.L_104:
        /*0038*/ 	.byte	0x03, 0x50
        /*003a*/ 	.short	0x0000


	//----- nvinfo : EIATTR_MAXREG_COUNT
	.align		4
        /*003c*/ 	.byte	0x03, 0x1b
        /*003e*/ 	.short	0x00ff


	//----- nvinfo : EIATTR_MERCURY_ISA_VERSION
	.align		4
        /*0040*/ 	.byte	0x03, 0x5f
        /*0042*/ 	.short	0x0101


	//----- nvinfo : EIATTR_VRC_CTA_INIT_COUNT
	.align		4
        /*0044*/ 	.byte	0x02, 0x4a
	.zero		1
	.zero		1


	//----- nvinfo : EIATTR_EXIT_INSTR_OFFSETS
	.align		4
        /*0048*/ 	.byte	0x04, 0x1c
        /*004a*/ 	.short	(.L_106 - .L_105)


	//   ....[0]....
.L_105:
        /*004c*/ 	.word	0x00000090


	//   ....[1]....
        /*0050*/ 	.word	0x000001d0


	//----- nvinfo : EIATTR_CRS_STACK_SIZE
	.align		4
.L_106:
        /*0054*/ 	.byte	0x04, 0x1e
        /*0056*/ 	.short	(.L_108 - .L_107)
.L_107:
        /*0058*/ 	.word	0x00000000


	//----- nvinfo : EIATTR_CBANK_PARAM_SIZE
	.align		4
.L_108:
        /*005c*/ 	.byte	0x03, 0x19
        /*005e*/ 	.short	0x0018


	//----- nvinfo : EIATTR_PARAM_CBANK
	.align		4
        /*0060*/ 	.byte	0x04, 0x0a
        /*0062*/ 	.short	(.L_110 - .L_109)
	.align		4
.L_109:
        /*0064*/ 	.word	index@(.nv.constant0._Z5scaleP6float2fm)
        /*0068*/ 	.short	0x0380
        /*006a*/ 	.short	0x0018


	//----- nvinfo : EIATTR_SW_WAR
	.align		4
.L_110:
        /*006c*/ 	.byte	0x04, 0x36
        /*006e*/ 	.short	(.L_112 - .L_111)
.L_111:
        /*0070*/ 	.word	0x00000008
.L_112:


//--------------------- .nv.info._Z3addP6float2fm --------------------------
	.section	.nv.info._Z3addP6float2fm,"",@"SHT_CUDA_INFO"
	.sectionflags	@""
	.align	4


	//----- nvinfo : EIATTR_CUDA_API_VERSION
	.align		4
        /*0000*/ 	.byte	0x04, 0x37
        /*0002*/ 	.short	(.L_114 - .L_113)
.L_113:
        /*0004*/ 	.word	0x00000082


	//----- nvinfo : EIATTR_KPARAM_INFO
	.align		4
.L_114:
        /*0008*/ 	.byte	0x04, 0x17
        /*000a*/ 	.short	(.L_116 - .L_115)
.L_115:
        /*000c*/ 	.word	0x00000000
        /*0010*/ 	.short	0x0002
        /*0012*/ 	.short	0x0010
        /*0014*/ 	.byte	0x00, 0xf0, 0x21, 0x00


	//----- nvinfo : EIATTR_KPARAM_INFO
	.align		4
.L_116:
        /*0018*/ 	.byte	0x04, 0x17
        /*001a*/ 	.short	(.L_118 - .L_117)
.L_117:
        /*001c*/ 	.word	0x00000000
        /*0020*/ 	.short	0x0001
        /*0022*/ 	.short	0x0008
        /*0024*/ 	.byte	0x00, 0xf0, 0x11, 0x00


	//----- nvinfo : EIATTR_KPARAM_INFO
	.align		4
.L_118:
        /*0028*/ 	.byte	0x04, 0x17
        /*002a*/ 	.short	(.L_120 - .L_119)
.L_119:
        /*002c*/ 	.word	0x00000000
        /*0030*/ 	.short	0x0000
        /*0032*/ 	.short	0x0000
        /*0034*/ 	.byte	0x00, 0xf5, 0x21, 0x00


	//----- nvinfo : EIATTR_SPARSE_MMA_MASK
	.align		4
.L_120:
        /*0038*/ 	.byte	0x03, 0x50
        /*003a*/ 	.short	0x0000


	//----- nvinfo : EIATTR_MAXREG_COUNT
	.align		4
        /*003c*/ 	.byte	0x03, 0x1b
        /*003e*/ 	.short	0x00ff


	//----- nvinfo : EIATTR_MERCURY_ISA_VERSION
	.align		4
        /*0040*/ 	.byte	0x03, 0x5f
        /*0042*/ 	.short	0x0101


	//----- nvinfo : EIATTR_VRC_CTA_INIT_COUNT
	.align		4
        /*0044*/ 	.byte	0x02, 0x4a
	.zero		1
	.zero		1


	//----- nvinfo : EIATTR_EXIT_INSTR_OFFSETS
	.align		4
        /*0048*/ 	.byte	0x04, 0x1c
        /*004a*/ 	.short	(.L_122 - .L_121)


	//   ....[0]....
.L_121:
        /*004c*/ 	.word	0x00000090


	//   ....[1]....
        /*0050*/ 	.word	0x000001c0


	//----- nvinfo : EIATTR_CRS_STACK_SIZE
	.align		4
.L_122:
        /*0054*/ 	.byte	0x04, 0x1e
        /*0056*/ 	.short	(.L_124 - .L_123)
.L_123:
        /*0058*/ 	.word	0x00000000


	//----- nvinfo : EIATTR_CBANK_PARAM_SIZE
	.align		4
.L_124:
        /*005c*/ 	.byte	0x03, 0x19
        /*005e*/ 	.short	0x0018


	//----- nvinfo : EIATTR_PARAM_CBANK
	.align		4
        /*0060*/ 	.byte	0x04, 0x0a
        /*0062*/ 	.short	(.L_126 - .L_125)
	.align		4
.L_125:
        /*0064*/ 	.word	index@(.nv.constant0._Z3addP6float2fm)
        /*0068*/ 	.short	0x0380
        /*006a*/ 	.short	0x0018


	//----- nvinfo : EIATTR_SW_WAR
	.align		4
.L_126:
        /*006c*/ 	.byte	0x04, 0x36
        /*006e*/ 	.short	(.L_128 - .L_127)
.L_127:
        /*0070*/ 	.word	0x00000008
.L_128:


//--------------------- .nv.info._Z8hadamardP6float2S0_m --------------------------
	.section	.nv.info._Z8hadamardP6float2S0_m,"",@"SHT_CUDA_INFO"
	.sectionflags	@""
	.align	4


	//----- nvinfo : EIATTR_CUDA_API_VERSION
	.align		4
        /*0000*/ 	.byte	0x04, 0x37
        /*0002*/ 	.short	(.L_130 - .L_129)
.L_129:
        /*0004*/ 	.word	0x00000082


	//----- nvinfo : EIATTR_KPARAM_INFO
	.align		4
.L_130:
        /*0008*/ 	.byte	0x04, 0x17
        /*000a*/ 	.short	(.L_132 - .L_131)
.L_131:
        /*000c*/ 	.word	0x00000000
        /*0010*/ 	.short	0x0002
        /*0012*/ 	.short	0x0010
        /*0014*/ 	.byte	0x00, 0xf0, 0x21, 0x00


	//----- nvinfo : EIATTR_KPARAM_INFO
	.align		4
.L_132:
        /*0018*/ 	.byte	0x04, 0x17
        /*001a*/ 	.short	(.L_134 - .L_133)
.L_133:
        /*001c*/ 	.word	0x00000000
        /*0020*/ 	.short	0x0001
        /*0022*/ 	.short	0x0008
        /*0024*/ 	.byte	0x00, 0xf5, 0x21, 0x00


	//----- nvinfo : EIATTR_KPARAM_INFO
	.align		4
.L_134:
        /*0028*/ 	.byte	0x04, 0x17
        /*002a*/ 	.short	(.L_136 - .L_135)
.L_135:
        /*002c*/ 	.word	0x00000000
        /*0030*/ 	.short	0x0000
        /*0032*/ 	.short	0x0000
        /*0034*/ 	.byte	0x00, 0xf5, 0x21, 0x00


	//----- nvinfo : EIATTR_SPARSE_MMA_MASK
	.align		4
.L_136:
        /*0038*/ 	.byte	0x03, 0x50
        /*003a*/ 	.short	0x0000


	//----- nvinfo : EIATTR_MAXREG_COUNT
	.align		4
        /*003c*/ 	.byte	0x03, 0x1b
        /*003e*/ 	.short	0x00ff


	//----- nvinfo : EIATTR_MERCURY_ISA_VERSION
	.align		4
        /*0040*/ 	.byte	0x03, 0x5f
        /*0042*/ 	.short	0x0101


	//----- nvinfo : EIATTR_VRC_CTA_INIT_COUNT
	.align		4
        /*0044*/ 	.byte	0x02, 0x4a
	.zero		1
	.zero		1


	//----- nvinfo : EIATTR_EXIT_INSTR_OFFSETS
	.align		4
        /*0048*/ 	.byte	0x04, 0x1c
        /*004a*/ 	.short	(.L_138 - .L_137)


	//   ....[0]....
.L_137:
        /*004c*/ 	.word	0x00000090


	//   ....[1]....
        /*0050*/ 	.word	0x00001110


	//----- nvinfo : EIATTR_CRS_STACK_SIZE
	.align		4
.L_138:
        /*0054*/ 	.byte	0x04, 0x1e
        /*0056*/ 	.short	(.L_140 - .L_139)
.L_139:
        /*0058*/ 	.word	0x00000000


	//----- nvinfo : EIATTR_CBANK_PARAM_SIZE
	.align		4
.L_140:
        /*005c*/ 	.byte	0x03, 0x19
        /*005e*/ 	.short	0x0018


	//----- nvinfo : EIATTR_PARAM_CBANK
	.align		4
        /*0060*/ 	.byte	0x04, 0x0a
        /*0062*/ 	.short	(.L_142 - .L_141)
	.align		4
.L_141:
        /*0064*/ 	.word	index@(.nv.constant0._Z8hadamardP6float2S0_m)
        /*0068*/ 	.short	0x0380
        /*006a*/ 	.short	0x0018


	//----- nvinfo : EIATTR_SW_WAR
	.align		4
.L_142:
        /*006c*/ 	.byte	0x04, 0x36
        /*006e*/ 	.short	(.L_144 - .L_143)
.L_143:
        /*0070*/ 	.word	0x00000008
.L_144:


//--------------------- .nv.info._Z13populate_realP6float2Phm --------------------------
	.section	.nv.info._Z13populate_realP6float2Phm,"",@"SHT_CUDA_INFO"
	.sectionflags	@""
	.align	4


	//----- nvinfo : EIATTR_CUDA_API_VERSION
	.align		4
        /*0000*/ 	.byte	0x04, 0x37
        /*0002*/ 	.short	(.L_146 - .L_145)
.L_145:
        /*0004*/ 	.word	0x00000082


	//----- nvinfo : EIATTR_KPARAM_INFO
	.align		4
.L_146:
        /*0008*/ 	.byte	0x04, 0x17
        /*000a*/ 	.short	(.L_148 - .L_147)
.L_147:
        /*000c*/ 	.word	0x00000000
        /*0010*/ 	.short	0x0002
        /*0012*/ 	.short	0x0010
        /*0014*/ 	.byte	0x00, 0xf0, 0x21, 0x00


	//----- nvinfo : EIATTR_KPARAM_INFO
	.align		4
.L_148:
        /*0018*/ 	.byte	0x04, 0x17
        /*001a*/ 	.short	(.L_150 - .L_149)
.L_149:
        /*001c*/ 	.word	0x00000000
        /*0020*/ 	.short	0x0001
        /*0022*/ 	.short	0x0008
        /*0024*/ 	.byte	0x00, 0xf5, 0x21, 0x00


	//----- nvinfo : EIATTR_KPARAM_INFO
	.align		4
.L_150:
        /*0028*/ 	.byte	0x04, 0x17
        /*002a*/ 	.short	(.L_152 - .L_151)
.L_151:
        /*002c*/ 	.word	0x00000000
        /*0030*/ 	.short	0x0000
        /*0032*/ 	.short	0x0000
        /*0034*/ 	.byte	0x00, 0xf5, 0x21, 0x00


	//----- nvinfo : EIATTR_SPARSE_MMA_MASK
	.align		4
.L_152:
        /*0038*/ 	.byte	0x03, 0x50
        /*003a*/ 	.short	0x0000


	//----- nvinfo : EIATTR_MAXREG_COUNT
	.align		4
        /*003c*/ 	.byte	0x03, 0x1b
        /*003e*/ 	.short	0x00ff


	//----- nvinfo : EIATTR_MERCURY_ISA_VERSION
	.align		4
        /*0040*/ 	.byte	0x03, 0x5f
        /*0042*/ 	.short	0x0101


	//----- nvinfo : EIATTR_VRC_CTA_INIT_COUNT
	.align		4
        /*0044*/ 	.byte	0x02, 0x4a
	.zero		1
	.zero		1


	//----- nvinfo : EIATTR_EXIT_INSTR_OFFSETS
	.align		4
        /*0048*/ 	.byte	0x04, 0x1c
        /*004a*/ 	.short	(.L_154 - .L_153)


	//   ....[0]....
.L_153:
        /*004c*/ 	.word	0x00000090


	//   ....[1]....
        /*0050*/ 	.word	0x000002c0


	//----- nvinfo : EIATTR_CRS_STACK_SIZE
	.align		4
.L_154:
        /*0054*/ 	.byte	0x04, 0x1e
        /*0056*/ 	.short	(.L_156 - .L_155)
.L_155:
        /*0058*/ 	.word	0x00000000


	//----- nvinfo : EIATTR_CBANK_PARAM_SIZE
	.align		4
.L_156:
        /*005c*/ 	.byte	0x03, 0x19
        /*005e*/ 	.short	0x0018


	//----- nvinfo : EIATTR_PARAM_CBANK
	.align		4
        /*0060*/ 	.byte	0x04, 0x0a
        /*0062*/ 	.short	(.L_158 - .L_157)
	.align		4
.L_157:
        /*0064*/ 	.word	index@(.nv.constant0._Z13populate_realP6float2Phm)
        /*0068*/ 	.short	0x0380
        /*006a*/ 	.short	0x0018


	//----- nvinfo : EIATTR_SW_WAR
	.align		4
.L_158:
        /*006c*/ 	.byte	0x04, 0x36
        /*006e*/ 	.short	(.L_160 - .L_159)
.L_159:
        /*0070*/ 	.word	0x00000008
.L_160:


//--------------------- .nv.info._Z16vevid_phase_litePhffm --------------------------
	.section	.nv.info._Z16vevid_phase_litePhffm,"",@"SHT_CUDA_INFO"
	.sectionflags	@""
	.align	4


	//----- nvinfo : EIATTR_CUDA_API_VERSION
	.align		4
        /*0000*/ 	.byte	0x04, 0x37
        /*0002*/ 	.short	(.L_162 - .L_161)
.L_161:
        /*0004*/ 	.word	0x00000082


	//----- nvinfo : EIATTR_KPARAM_INFO
	.align		4
.L_162:
        /*0008*/ 	.byte	0x04, 0x17
        /*000a*/ 	.short	(.L_164 - .L_163)
.L_163:
        /*000c*/ 	.word	0x00000000
        /*0010*/ 	.short	0x0003
        /*0012*/ 	.short	0x0010
        /*0014*/ 	.byte	0x00, 0xf0, 0x21, 0x00


	//----- nvinfo : EIATTR_KPARAM_INFO
	.align		4
.L_164:
        /*0018*/ 	.byte	0x04, 0x17
        /*001a*/ 	.short	(.L_166 - .L_165)
.L_165:
        /*001c*/ 	.word	0x00000000
        /*0020*/ 	.short	0x0002
        /*0022*/ 	.short	0x000c
        /*0024*/ 	.byte	0x00, 0xf0, 0x11, 0x00


	//----- nvinfo : EIATTR_KPARAM_INFO
	.align		4
.L_166:
        /*0028*/ 	.byte	0x04, 0x17
        /*002a*/ 	.short	(.L_168 - .L_167)
.L_167:
        /*002c*/ 	.word	0x00000000
        /*0030*/ 	.short	0x0001
        /*0032*/ 	.short	0x0008
        /*0034*/ 	.byte	0x00, 0xf0, 0x11, 0x00


	//----- nvinfo : EIATTR_KPARAM_INFO
	.align		4
.L_168:
        /*0038*/ 	.byte	0x04, 0x17
        /*003a*/ 	.short	(.L_170 - .L_169)
.L_169:
        /*003c*/ 	.word	0x00000000
        /*0040*/ 	.short	0x0000
        /*0042*/ 	.short	0x0000
        /*0044*/ 	.byte	0x00, 0xf5, 0x21, 0x00


	//----- nvinfo : EIATTR_SPARSE_MMA_MASK
	.align		4
.L_170:
        /*0048*/ 	.byte	0x03, 0x50
        /*004a*/ 	.short	0x0000


	//----- nvinfo : EIATTR_MAXREG_COUNT
	.align		4
        /*004c*/ 	.byte	0x03, 0x1b
        /*004e*/ 	.short	0x00ff


	//----- nvinfo : EIATTR_MERCURY_ISA_VERSION
	.align		4
        /*0050*/ 	.byte	0x03, 0x5f
        /*0052*/ 	.short	0x0101


	//----- nvinfo : EIATTR_VRC_CTA_INIT_COUNT
	.align		4
        /*0054*/ 	.byte	0x02, 0x4a
	.zero		1
	.zero		1


	//----- nvinfo : EIATTR_EXIT_INSTR_OFFSETS
	.align		4
        /*0058*/ 	.byte	0x04, 0x1c
        /*005a*/ 	.short	(.L_172 - .L_171)


	//   ....[0]....
.L_171:
        /*005c*/ 	.word	0x00000090


	//   ....[1]....
        /*0060*/ 	.word	0x00000550


	//----- nvinfo : EIATTR_CRS_STACK_SIZE
	.align		4
.L_172:
        /*0064*/ 	.byte	0x04, 0x1e
        /*0066*/ 	.short	(.L_174 - .L_173)
.L_173:
        /*0068*/ 	.word	0x00000000


	//----- nvinfo : EIATTR_CBANK_PARAM_SIZE
	.align		4
.L_174:
        /*006c*/ 	.byte	0x03, 0x19
        /*006e*/ 	.short	0x0018


	//----- nvinfo : EIATTR_PARAM_CBANK
	.align		4
        /*0070*/ 	.byte	0x04, 0x0a
        /*0072*/ 	.short	(.L_176 - .L_175)
	.align		4
.L_175:
        /*0074*/ 	.word	index@(.nv.constant0._Z16vevid_phase_litePhffm)
        /*0078*/ 	.short	0x0380
        /*007a*/ 	.short	0x0018


	//----- nvinfo : EIATTR_SW_WAR
	.align		4
.L_176:
        /*007c*/ 	.byte	0x04, 0x36
        /*007e*/ 	.short	(.L_178 - .L_177)
.L_177:
        /*0080*/ 	.word	0x00000008
.L_178:


//--------------------- .nv.info._Z15vevid_normalizeP6float2Phffm --------------------------
	.section	.nv.info._Z15vevid_normalizeP6float2Phffm,"",@"SHT_CUDA_INFO"
	.sectionflags	@""
	.align	4


	//----- nvinfo : EIATTR_CUDA_API_VERSION
	.align		4
        /*0000*/ 	.byte	0x04, 0x37
        /*0002*/ 	.short	(.L_180 - .L_179)
.L_179:
        /*0004*/ 	.word	0x00000082


	//----- nvinfo : EIATTR_KPARAM_INFO
	.align		4
.L_180:
        /*0008*/ 	.byte	0x04, 0x17
        /*000a*/ 	.short	(.L_182 - .L_181)
.L_181:
        /*000c*/ 	.word	0x00000000
        /*0010*/ 	.short	0x0004
        /*0012*/ 	.short	0x0018
        /*0014*/ 	.byte	0x00, 0xf0, 0x21, 0x00


	//----- nvinfo : EIATTR_KPARAM_INFO
	.align		4
.L_182:
        /*0018*/ 	.byte	0x04, 0x17
        /*001a*/ 	.short	(.L_184 - .L_183)
.L_183:
        /*001c*/ 	.word	0x00000000
        /*0020*/ 	.short	0x0003
        /*0022*/ 	.short	0x0014
        /*0024*/ 	.byte	0x00, 0xf0, 0x11, 0x00


	//----- nvinfo : EIATTR_KPARAM_INFO
	.align		4
.L_184:
        /*0028*/ 	.byte	0x04, 0x17
        /*002a*/ 	.short	(.L_186 - .L_185)
.L_185:
        /*002c*/ 	.word	0x00000000
        /*0030*/ 	.short	0x0002
        /*0032*/ 	.short	0x0010
        /*0034*/ 	.byte	0x00, 0xf0, 0x11, 0x00


	//----- nvinfo : EIATTR_KPARAM_INFO
	.align		4
.L_186:
        /*0038*/ 	.byte	0x04, 0x17
        /*003a*/ 	.short	(.L_188 - .L_187)
.L_187:
        /*003c*/ 	.word	0x00000000
        /*0040*/ 	.short	0x0001
        /*0042*/ 	.short	0x0008
        /*0044*/ 	.byte	0x00, 0xf5, 0x21, 0x00


	//----- nvinfo : EIATTR_KPARAM_INFO
	.align		4
.L_188:
        /*0048*/ 	.byte	0x04, 0x17
        /*004a*/ 	.short	(.L_190 - .L_189)
.L_189:
        /*004c*/ 	.word	0x00000000
        /*0050*/ 	.short	0x0000
        /*0052*/ 	.short	0x0000
        /*0054*/ 	.byte	0x00, 0xf5, 0x21, 0x00


	//----- nvinfo : EIATTR_SPARSE_MMA_MASK
	.align		4
.L_190:
        /*0058*/ 	.byte	0x03, 0x50
        /*005a*/ 	.short	0x0000


	//----- nvinfo : EIATTR_MAXREG_COUNT
	.align		4
        /*005c*/ 	.byte	0x03, 0x1b
        /*005e*/ 	.short	0x00ff


	//----- nvinfo : EIATTR_MERCURY_ISA_VERSION
	.align		4
        /*0060*/ 	.byte	0x03, 0x5f
        /*0062*/ 	.short	0x0101


	//----- nvinfo : EIATTR_VRC_CTA_INIT_COUNT
	.align		4
        /*0064*/ 	.byte	0x02, 0x4a
	.zero		1
	.zero		1


	//----- nvinfo : EIATTR_EXIT_INSTR_OFFSETS
	.align		4
        /*0068*/ 	.byte	0x04, 0x1c
        /*006a*/ 	.short	(.L_192 - .L_191)


	//   ....[0]....
.L_191:
        /*006c*/ 	.word	0x00000090


	//   ....[1]....
        /*0070*/ 	.word	0x00000300


	//----- nvinfo : EIATTR_CRS_STACK_SIZE
	.align		4
.L_192:
        /*0074*/ 	.byte	0x04, 0x1e
        /*0076*/ 	.short	(.L_194 - .L_193)
.L_193:
        /*0078*/ 	.word	0x00000000


	//----- nvinfo : EIATTR_CBANK_PARAM_SIZE
	.align		4
.L_194:
        /*007c*/ 	.byte	0x03, 0x19
        /*007e*/ 	.short	0x0020


	//----- nvinfo : EIATTR_PARAM_CBANK
	.align		4
        /*0080*/ 	.byte	0x04, 0x0a
        /*0082*/ 	.short	(.L_196 - .L_195)
	.align		4
.L_195:
        /*0084*/ 	.word	index@(.nv.constant0._Z15vevid_normalizeP6float2Phffm)
        /*0088*/ 	.short	0x0380
        /*008a*/ 	.short	0x0020


	//----- nvinfo : EIATTR_SW_WAR
	.align		4
.L_196:
        /*008c*/ 	.byte	0x04, 0x36
        /*008e*/ 	.short	(.L_198 - .L_197)
.L_197:
        /*0090*/ 	.word	0x00000008
.L_198:


//--------------------- .nv.info._Z11vevid_phaseP6float2Phfm --------------------------
	.section	.nv.info._Z11vevid_phaseP6float2Phfm,"",@"SHT_CUDA_INFO"
	.sectionflags	@""
	.align	4


	//----- nvinfo : EIATTR_CUDA_API_VERSION
	.align		4
        /*0000*/ 	.byte	0x04, 0x37
        /*0002*/ 	.short	(.L_200 - .L_199)
.L_199:
        /*0004*/ 	.word	0x00000082


	//----- nvinfo : EIATTR_KPARAM_INFO
	.align		4
.L_200:
        /*0008*/ 	.byte	0x04, 0x17
        /*000a*/ 	.short	(.L_202 - .L_201)
.L_201:
        /*000c*/ 	.word	0x00000000
        /*0010*/ 	.short	0x0003
        /*0012*/ 	.short	0x0018
        /*0014*/ 	.byte	0x00, 0xf0, 0x21, 0x00


	//----- nvinfo : EIATTR_KPARAM_INFO
	.align		4
.L_202:
        /*0018*/ 	.byte	0x04, 0x17
        /*001a*/ 	.short	(.L_204 - .L_203)
.L_203:
        /*001c*/ 	.word	0x00000000
        /*0020*/ 	.short	0x0002
        /*0022*/ 	.short	0x0010
        /*0024*/ 	.byte	0x00, 0xf0, 0x11, 0x00


	//----- nvinfo : EIATTR_KPARAM_INFO
	.align		4
.L_204:
        /*0028*/ 	.byte	0x04, 0x17
        /*002a*/ 	.short	(.L_206 - .L_205)
.L_205:
        /*002c*/ 	.word	0x00000000
        /*0030*/ 	.short	0x0001
        /*0032*/ 	.short	0x0008
        /*0034*/ 	.byte	0x00, 0xf5, 0x21, 0x00


	//----- nvinfo : EIATTR_KPARAM_INFO
	.align		4
.L_206:
        /*0038*/ 	.byte	0x04, 0x17
        /*003a*/ 	.short	(.L_208 - .L_207)
.L_207:
        /*003c*/ 	.word	0x00000000
        /*0040*/ 	.short	0x0000
        /*0042*/ 	.short	0x0000
        /*0044*/ 	.byte	0x00, 0xf5, 0x21, 0x00


	//----- nvinfo : EIATTR_SPARSE_MMA_MASK
	.align		4
.L_208:
        /*0048*/ 	.byte	0x03, 0x50
        /*004a*/ 	.short	0x0000


	//----- nvinfo : EIATTR_MAXREG_COUNT
	.align		4
        /*004c*/ 	.byte	0x03, 0x1b
        /*004e*/ 	.short	0x00ff


	//----- nvinfo : EIATTR_MERCURY_ISA_VERSION
	.align		4
        /*0050*/ 	.byte	0x03, 0x5f
        /*0052*/ 	.short	0x0101


	//----- nvinfo : EIATTR_VRC_CTA_INIT_COUNT
	.align		4
        /*0054*/ 	.byte	0x02, 0x4a
	.zero		1
	.zero		1


	//----- nvinfo : EIATTR_EXIT_INSTR_OFFSETS
	.align		4
        /*0058*/ 	.byte	0x04, 0x1c
        /*005a*/ 	.short	(.L_210 - .L_209)


	//   ....[0]....
.L_209:
        /*005c*/ 	.word	0x00000090


	//   ....[1]....
        /*0060*/ 	.word	0x00000590


	//----- nvinfo : EIATTR_CRS_STACK_SIZE
	.align		4
.L_210:
        /*0064*/ 	.byte	0x04, 0x1e
        /*0066*/ 	.short	(.L_212 - .L_211)
.L_211:
        /*0068*/ 	.word	0x00000000


	//----- nvinfo : EIATTR_CBANK_PARAM_SIZE
	.align		4
.L_212:
        /*006c*/ 	.byte	0x03, 0x19
        /*006e*/ 	.short	0x0020


	//----- nvinfo : EIATTR_PARAM_CBANK
	.align		4
        /*0070*/ 	.byte	0x04, 0x0a
        /*0072*/ 	.short	(.L_214 - .L_213)
	.align		4
.L_213:
        /*0074*/ 	.word	index@(.nv.constant0._Z11vevid_phaseP6float2Phfm)
        /*0078*/ 	.short	0x0380
        /*007a*/ 	.short	0x0020


	//----- nvinfo : EIATTR_SW_WAR
	.align		4
.L_214:
        /*007c*/ 	.byte	0x04, 0x36
        /*007e*/ 	.short	(.L_216 - .L_215)
.L_215:
        /*0080*/ 	.word	0x00000008
.L_216:


//--------------------- .nv.info._Z12vevid_kernelP6float2ffmm --------------------------
	.section	.nv.info._Z12vevid_kernelP6float2ffmm,"",@"SHT_CUDA_INFO"
	.sectionflags	@""
	.align	4


	//----- nvinfo : EIATTR_CUDA_API_VERSION
	.align		4
        /*0000*/ 	.byte	0x04, 0x37
        /*0002*/ 	.short	(.L_218 - .L_217)
.L_217:
        /*0004*/ 	.word	0x00000082


	//----- nvinfo : EIATTR_KPARAM_INFO
	.align		4
.L_218:
        /*0008*/ 	.byte	0x04, 0x17
        /*000a*/ 	.short	(.L_220 - .L_219)
.L_219:
        /*000c*/ 	.word	0x00000000
        /*0010*/ 	.short	0x0004
        /*0012*/ 	.short	0x0018
        /*0014*/ 	.byte	0x00, 0xf0, 0x21, 0x00


	//----- nvinfo : EIATTR_KPARAM_INFO
	.align		4
.L_220:
        /*0018*/ 	.byte	0x04, 0x17
        /*001a*/ 	.short	(.L_222 - .L_221)
.L_221:
        /*001c*/ 	.word	0x00000000
        /*0020*/ 	.short	0x0003
        /*0022*/ 	.short	0x0010
        /*0024*/ 	.byte	0x00, 0xf0, 0x21, 0x00


	//----- nvinfo : EIATTR_KPARAM_INFO
	.align		4
.L_222:
        /*0028*/ 	.byte	0x04, 0x17
        /*002a*/ 	.short	(.L_224 - .L_223)
.L_223:
        /*002c*/ 	.word	0x00000000
        /*0030*/ 	.short	0x0002
        /*0032*/ 	.short	0x000c
        /*0034*/ 	.byte	0x00, 0xf0, 0x11, 0x00


	//----- nvinfo : EIATTR_KPARAM_INFO
	.align		4
.L_224:
        /*0038*/ 	.byte	0x04, 0x17
        /*003a*/ 	.short	(.L_226 - .L_225)
.L_225:
        /*003c*/ 	.word	0x00000000
        /*0040*/ 	.short	0x0001
        /*0042*/ 	.short	0x0008
        /*0044*/ 	.byte	0x00, 0xf0, 0x11, 0x00


	//----- nvinfo : EIATTR_KPARAM_INFO
	.align		4
.L_226:
        /*0048*/ 	.byte	0x04, 0x17
        /*004a*/ 	.short	(.L_228 - .L_227)
.L_227:
        /*004c*/ 	.word	0x00000000
        /*0050*/ 	.short	0x0000
        /*0052*/ 	.short	0x0000
        /*0054*/ 	.byte	0x00, 0xf5, 0x21, 0x00


	//----- nvinfo : EIATTR_SPARSE_MMA_MASK
	.align		4
.L_228:
        /*0058*/ 	.byte	0x03, 0x50
        /*005a*/ 	.short	0x0000


	//----- nvinfo : EIATTR_MAXREG_COUNT
	.align		4
        /*005c*/ 	.byte	0x03, 0x1b
        /*005e*/ 	.short	0x00ff


	//----- nvinfo : EIATTR_MERCURY_ISA_VERSION
	.align		4
        /*0060*/ 	.byte	0x03, 0x5f
        /*0062*/ 	.short	0x0101


	//----- nvinfo : EIATTR_VRC_CTA_INIT_COUNT
	.align		4
        /*0064*/ 	.byte	0x02, 0x4a
	.zero		1
	.zero		1


	//----- nvinfo : EIATTR_EXIT_INSTR_OFFSETS
	.align		4
        /*0068*/ 	.byte	0x04, 0x1c
        /*006a*/ 	.short	(.L_230 - .L_229)


	//   ....[0]....
.L_229:
        /*006c*/ 	.word	0x000000e0


	//   ....[1]....
        /*0070*/ 	.word	0x00000bf0


	//----- nvinfo : EIATTR_CRS_STACK_SIZE
	.align		4
.L_230:
        /*0074*/ 	.byte	0x04, 0x1e
        /*0076*/ 	.short	(.L_232 - .L_231)
.L_231:
        /*0078*/ 	.word	0x00000000


	//----- nvinfo : EIATTR_CBANK_PARAM_SIZE
	.align		4
.L_232:
        /*007c*/ 	.byte	0x03, 0x19
        /*007e*/ 	.short	0x0020


	//----- nvinfo : EIATTR_PARAM_CBANK
	.align		4
        /*0080*/ 	.byte	0x04, 0x0a
        /*0082*/ 	.short	(.L_234 - .L_233)
	.align		4
.L_233:
        /*0084*/ 	.word	index@(.nv.constant0._Z12vevid_kernelP6float2ffmm)
        /*0088*/ 	.short	0x0380
        /*008a*/ 	.short	0x0020


	//----- nvinfo : EIATTR_SW_WAR
	.align		4
.L_234:
        /*008c*/ 	.byte	0x04, 0x36
        /*008e*/ 	.short	(.L_236 - .L_235)
.L_235:
        /*0090*/ 	.word	0x00000008
.L_236:


//--------------------- .nv.info._Z14convert_to_hsvP6uchar3P6float3ii --------------------------
	.section	.nv.info._Z14convert_to_hsvP6uchar3P6float3ii,"",@"SHT_CUDA_INFO"
	.sectionflags	@""
	.align	4


	//----- nvinfo : EIATTR_CUDA_API_VERSION
	.align		4
        /*0000*/ 	.byte	0x04, 0x37
        /*0002*/ 	.short	(.L_238 - .L_237)
.L_237:
        /*0004*/ 	.word	0x00000082


	//----- nvinfo : EIATTR_KPARAM_INFO
	.align		4
.L_238:
        /*0008*/ 	.byte	0x04, 0x17
        /*000a*/ 	.short	(.L_240 - .L_239)
.L_239:
        /*000c*/ 	.word	0x00000000
        /*0010*/ 	.short	0x0003
        /*0012*/ 	.short	0x0014
        /*0014*/ 	.byte	0x00, 0xf0, 0x11, 0x00


	//----- nvinfo : EIATTR_KPARAM_INFO
	.align		4
.L_240:
        /*0018*/ 	.byte	0x04, 0x17
        /*001a*/ 	.short	(.L_242 - .L_241)
.L_241:
        /*001c*/ 	.word	0x00000000
        /*0020*/ 	.short	0x0002
        /*0022*/ 	.short	0x0010
        /*0024*/ 	.byte	0x00, 0xf0, 0x11, 0x00


	//----- nvinfo : EIATTR_KPARAM_INFO
	.align		4
.L_242:
        /*0028*/ 	.byte	0x04, 0x17
        /*002a*/ 	.short	(.L_244 - .L_243)
.L_243:
        /*002c*/ 	.word	0x00000000
        /*0030*/ 	.short	0x0001
        /*0032*/ 	.short	0x0008
        /*0034*/ 	.byte	0x00, 0xf5, 0x21, 0x00


	//----- nvinfo : EIATTR_KPARAM_INFO
	.align		4
.L_244:
        /*0038*/ 	.byte	0x04, 0x17
        /*003a*/ 	.short	(.L_246 - .L_245)
.L_245:
        /*003c*/ 	.word	0x00000000
        /*0040*/ 	.short	0x0000
        /*0042*/ 	.short	0x0000
        /*0044*/ 	.byte	0x00, 0xf5, 0x21, 0x00


	//----- nvinfo : EIATTR_SPARSE_MMA_MASK
	.align		4
.L_246:
        /*0048*/ 	.byte	0x03, 0x50
        /*004a*/ 	.short	0x0000


	//----- nvinfo : EIATTR_MAXREG_COUNT
	.align		4
        /*004c*/ 	.byte	0x03, 0x1b
        /*004e*/ 	.short	0x00ff


	//----- nvinfo : EIATTR_MERCURY_ISA_VERSION
	.align		4
        /*0050*/ 	.byte	0x03, 0x5f
        /*0052*/ 	.short	0x0101


	//----- nvinfo : EIATTR_VRC_CTA_INIT_COUNT
	.align		4
        /*0054*/ 	.byte	0x02, 0x4a
	.zero		1
	.zero		1


	//----- nvinfo : EIATTR_EXIT_INSTR_OFFSETS
	.align		4
        /*0058*/ 	.byte	0x04, 0x1c
        /*005a*/ 	.short	(.L_248 - .L_247)


	//   ....[0]....
.L_247:
        /*005c*/ 	.word	0x000000c0


	//   ....[1]....
        /*0060*/ 	.word	0x000009e0


	//----- nvinfo : EIATTR_CRS_STACK_SIZE
	.align		4
.L_248:
        /*0064*/ 	.byte	0x04, 0x1e
        /*0066*/ 	.short	(.L_250 - .L_249)
.L_249:
        /*0068*/ 	.word	0x00000000


	//----- nvinfo : EIATTR_CBANK_PARAM_SIZE
	.align		4
.L_250:
        /*006c*/ 	.byte	0x03, 0x19
        /*006e*/ 	.short	0x0018


	//----- nvinfo : EIATTR_PARAM_CBANK
	.align		4
        /*0070*/ 	.byte	0x04, 0x0a
        /*0072*/ 	.short	(.L_252 - .L_251)
	.align		4
.L_251:
        /*0074*/ 	.word	index@(.nv.constant0._Z14convert_to_hsvP6uchar3P6float3ii)
        /*0078*/ 	.short	0x0380
        /*007a*/ 	.short	0x0018


	//----- nvinfo : EIATTR_SW_WAR
	.align		4
.L_252:
        /*007c*/ 	.byte	0x04, 0x36
        /*007e*/ 	.short	(.L_254 - .L_253)
.L_253:
        /*0080*/ 	.word	0x00000008
.L_254:


//--------------------- .nv.callgraph             --------------------------
	.section	.nv.callgraph,"",@"SHT_CUDA_CALLGRAPH"
	.align	4
	.sectionentsize	8
	.align		4
        /*0000*/ 	.word	0x00000000
	.align		4
        /*0004*/ 	.word	0xffffffff
	.align		4
        /*0008*/ 	.word	0x00000000
	.align		4
        /*000c*/ 	.word	0xfffffffe
	.align		4
        /*0010*/ 	.word	0x00000000
	.align		4
        /*0014*/ 	.word	0xfffffffd
	.align		4
        /*0018*/ 	.word	0x00000000
	.align		4
        /*001c*/ 	.word	0xfffffffc


//--------------------- .nv.constant4             --------------------------
	.section	.nv.constant4,"a",@progbits
	.align	8
	.align		8
.nv.constant4:
        /*0000*/ 	.dword	__cudart_i2opi_f


//--------------------- .text._Z3argP6float2Phm   --------------------------
	.section	.text._Z3argP6float2Phm,"ax",@progbits
	.align	128
        .global         _Z3argP6float2Phm
        .type           _Z3argP6float2Phm,@function
        .size           _Z3argP6float2Phm,(.L_x_156 - _Z3argP6float2Phm)
        .other          _Z3argP6float2Phm,@"STO_CUDA_ENTRY STV_DEFAULT"
_Z3argP6float2Phm:
.text._Z3argP6float2Phm:
[----:B------:R-:W-:Y:S01]  /*0000*/  LDC R1, c[0x0][0x37c] ;  /* 0x0000df00ff017b82 */ /* 0x000fe20000000800 */
[----:B------:R-:W0:Y:S07]  /*0010*/  S2R R7, SR_TID.X ;  /* 0x0000000000077919 */ /* 0x000e2e0000002100 */
[----:B------:R-:W0:Y:S01]  /*0020*/  S2UR UR4, SR_CTAID.X ;  /* 0x00000000000479c3 */ /* 0x000e220000002500 */
[----:B------:R-:W1:Y:S07]  /*0030*/  LDCU.64 UR6, c[0x0][0x390] ;  /* 0x00007200ff0677ac */ /* 0x000e6e0008000a00 */
[----:B------:R-:W0:Y:S02]  /*0040*/  LDC R6, c[0x0][0x360] ;  /* 0x0000d800ff067b82 */ /* 0x000e240000000800 */
[----:B0-----:R-:W-:-:S05]  /*0050*/  IMAD R7, R6, UR4, R7 ;  /* 0x0000000406077c24 */ /* 0x001fca000f8e0207 */
[----:B-1----:R-:W-:Y:S02]  /*0060*/  ISETP.GE.U32.AND P0, PT, R7, UR6, PT ;  /* 0x0000000607007c0c */ /* 0x002fe4000bf06070 */
[----:B------:R-:W-:-:S04]  /*0070*/  SHF.R.S32.HI R2, RZ, 0x1f, R7 ;  /* 0x0000001fff027819 */ /* 0x000fc80000011407 */
[----:B------:R-:W-:-:S13]  /*0080*/  ISETP.GE.U32.AND.EX P0, PT, R2, UR7, PT, P0 ;  /* 0x0000000702007c0c */ /* 0x000fda000bf06100 */
[----:B------:R-:W-:Y:S05]  /*0090*/  @P0 EXIT ;  /* 0x000000000000094d */ /* 0x000fea0003800000 */
[----:B------:R-:W0:Y:S01]  /*00a0*/  LDCU UR4, c[0x0][0x370] ;  /* 0x00006e00ff0477ac */ /* 0x000e220008000800 */
[----:B------:R-:W-:Y:S01]  /*00b0*/  IMAD.MOV.U32 R9, RZ, RZ, R7 ;  /* 0x000000ffff097224 */ /* 0x000fe200078e0007 */
[----:B------:R-:W1:Y:S01]  /*00c0*/  LDCU.64 UR6, c[0x0][0x358] ;  /* 0x00006b00ff0677ac */ /* 0x000e620008000a00 */
[----:B------:R-:W2:Y:S01]  /*00d0*/  LDCU.64 UR12, c[0x0][0x390] ;  /* 0x00007200ff0c77ac */ /* 0x000ea20008000a00 */
[----:B------:R-:W3:Y:S01]  /*00e0*/  LDCU.64 UR8, c[0x0][0x380] ;  /* 0x00007000ff0877ac */ /* 0x000ee20008000a00 */
[----:B------:R-:W4:Y:S01]  /*00f0*/  LDCU.64 UR10, c[0x0][0x388] ;  /* 0x00007100ff0a77ac */ /* 0x000f220008000a00 */
[----:B0-----:R-:W-:-:S07]  /*0100*/  IMAD R6, R6, UR4, RZ ;  /* 0x0000000406067c24 */ /* 0x001fce000f8e02ff */
.L_x_2:
[----:B0--3--:R-:W-:-:S04]  /*0110*/  LEA R4, P0, R9, UR8, 0x3 ;  /* 0x0000000809047c11 */ /* 0x009fc8000f8018ff */
[----:B------:R-:W-:-:S06]  /*0120*/  LEA.HI.X R5, R9, UR9, R2, 0x3, P0 ;  /* 0x0000000909057c11 */ /* 0x000fcc00080f1c02 */
[----:B-1----:R-:W3:Y:S01]  /*0130*/  LDG.E.64 R4, desc[UR6][R4.64] ;  /* 0x0000000604047981 */ /* 0x002ee2000c1e1b00 */
[----:B------:R-:W-:Y:S01]  /*0140*/  BSSY.RECONVERGENT B0, `(.L_x_0) ;  /* 0x000000f000007945 */ /* 0x000fe20003800200 */
[----:B---3--:R-:W-:-:S04]  /*0150*/  FSETP.GT.AND P2, PT, |R5|, |R4|, PT ;  /* 0x400000040500720b */ /* 0x008fc80003f44200 */
[----:B------:R-:W-:Y:S02]  /*0160*/  FSEL R3, |R5|, |R4|, P2 ;  /* 0x4000000405037208 */ /* 0x000fe40001000200 */
[----:B------:R-:W-:Y:S02]  /*0170*/  FSEL R0, |R4|, |R5|, P2 ;  /* 0x4000000504007208 */ /* 0x000fe40001000200 */
[----:B------:R-:W0:Y:S08]  /*0180*/  MUFU.RCP R8, R3 ;  /* 0x0000000300087308 */ /* 0x000e300000001000 */
[----:B------:R-:W1:Y:S01]  /*0190*/  FCHK P0, R0, R3 ;  /* 0x0000000300007302 */ /* 0x000e620000000000 */
[----:B0-----:R-:W-:-:S04]  /*01a0*/  FFMA R11, -R3, R8, 1 ;  /* 0x3f800000030b7423 */ /* 0x001fc80000000108 */
[----:B------:R-:W-:-:S04]  /*01b0*/  FFMA R11, R8, R11, R8 ;  /* 0x0000000b080b7223 */ /* 0x000fc80000000008 */
[----:B------:R-:W-:-:S04]  /*01c0*/  FFMA R8, R0, R11, RZ ;  /* 0x0000000b00087223 */ /* 0x000fc800000000ff */
[----:B------:R-:W-:-:S04]  /*01d0*/  FFMA R10, -R3, R8, R0 ;  /* 0x00000008030a7223 */ /* 0x000fc80000000100 */
[----:B------:R-:W-:Y:S01]  /*01e0*/  FFMA R8, R11, R10, R8 ;  /* 0x0000000a0b087223 */ /* 0x000fe20000000008 */
[----:B-1----:R-:W-:Y:S06]  /*01f0*/  @!P0 BRA `(.L_x_1) ;  /* 0x00000000000c8947 */ /* 0x002fec0003800000 */
[----:B------:R-:W-:-:S07]  /*0200*/  MOV R8, 0x220 ;  /* 0x0000022000087802 */ /* 0x000fce0000000f00 */
[----:B--2-4-:R-:W-:Y:S05]  /*0210*/  CALL.REL.NOINC `($__internal_0_$__cuda_sm3x_div_rn_noftz_f32_slowpath) ;  /* 0x0000000000a47944 */ /* 0x014fea0003c00000 */
[----:B------:R-:W-:-:S07]  /*0220*/  IMAD.MOV.U32 R8, RZ, RZ, R0 ;  /* 0x000000ffff087224 */ /* 0x000fce00078e0000 */
.L_x_1:
[----:B--2-4-:R-:W-:Y:S05]  /*0230*/  BSYNC.RECONVERGENT B0 ;  /* 0x0000000000007941 */ /* 0x014fea0003800200 */
.L_x_0:
[----:B------:R-:W-:Y:S02]  /*0240*/  IMAD.MOV.U32 R11, RZ, RZ, 0x3b33710b ;  /* 0x3b33710bff0b7424 */ /* 0x000fe400078e00ff */
[----:B------:R-:W-:Y:S01]  /*0250*/  FMUL R0, R8, R8 ;  /* 0x0000000808007220 */ /* 0x000fe20000400000 */
[----:B------:R-:W-:Y:S01]  /*0260*/  IMAD.MOV.U32 R10, RZ, RZ, 0x3f6ee581 ;  /* 0x3f6ee581ff0a7424 */ /* 0x000fe200078e00ff */
[----:B------:R-:W-:Y:S02]  /*0270*/  ISETP.GE.AND P0, PT, R4, RZ, PT ;  /* 0x000000ff0400720c */ /* 0x000fe40003f06270 */
[----:B------:R-:W-:Y:S01]  /*0280*/  FFMA R11, R0, R11, -0.015681877732276916504 ;  /* 0xbc807748000b7423 */ /* 0x000fe2000000000b */
[C---:B------:R-:W-:Y:S01]  /*0290*/  FSETP.NEU.AND P3, PT, |R4|.reuse, |R5|, PT ;  /* 0x400000050400720b */ /* 0x040fe20003f6d200 */
[----:B------:R-:W-:Y:S01]  /*02a0*/  FADD R4, |R4|, |R5| ;  /* 0x4000000504047221 */ /* 0x000fe20000000200 */
[----:B------:R-:W-:Y:S01]  /*02b0*/  FSETP.NEU.AND P1, PT, R3, RZ, PT ;  /* 0x000000ff0300720b */ /* 0x000fe20003f2d000 */
[----:B------:R-:W-:Y:S01]  /*02c0*/  FFMA R11, R0, R11, 0.042200751602649688721 ;  /* 0x3d2cdab2000b7423 */ /* 0x000fe2000000000b */
[----:B------:R-:W-:-:S03]  /*02d0*/  IMAD.MOV.U32 R3, RZ, RZ, 0x4016cbe4 ;  /* 0x4016cbe4ff037424 */ /* 0x000fc600078e00ff */
[----:B------:R-:W-:-:S04]  /*02e0*/  FFMA R11, R0, R11, -0.074792981147766113281 ;  /* 0xbd992d10000b7423 */ /* 0x000fc8000000000b */
[----:B------:R-:W-:-:S04]  /*02f0*/  FFMA R11, R0, R11, 0.10640415549278259277 ;  /* 0x3dd9ea6c000b7423 */ /* 0x000fc8000000000b */
[----:B------:R-:W-:-:S04]  /*0300*/  FFMA R11, R0, R11, -0.14207722246646881104 ;  /* 0xbe117cb1000b7423 */ /* 0x000fc8000000000b */
[----:B------:R-:W-:-:S04]  /*0310*/  FFMA R11, R0, R11, 0.19993925094604492188 ;  /* 0x3e4cbce0000b7423 */ /* 0x000fc8000000000b */
[----:B------:R-:W-:-:S04]  /*0320*/  FFMA R11, R0, R11, -0.33333197236061096191 ;  /* 0xbeaaaa7d000b7423 */ /* 0x000fc8000000000b */
[----:B------:R-:W-:-:S04]  /*0330*/  FMUL R11, R0, R11 ;  /* 0x0000000b000b7220 */ /* 0x000fc80000400000 */
[----:B------:R-:W-:Y:S01]  /*0340*/  FFMA R11, R11, R8, R8 ;  /* 0x000000080b0b7223 */ /* 0x000fe20000000008 */
[----:B------:R-:W-:-:S03]  /*0350*/  FSEL R8, R10, 1.8663789033889770508, P2 ;  /* 0x3feee5810a087808 */ /* 0x000fc60001000000 */
[----:B------:R-:W-:-:S05]  /*0360*/  FFMA R0, R10, 1.6832555532455444336, -R11 ;  /* 0x3fd774eb0a007823 */ /* 0x000fca000000080b */
[-C--:B------:R-:W-:Y:S02]  /*0370*/  FSEL R0, R0, R11.reuse, P2 ;  /* 0x0000000b00007208 */ /* 0x080fe40001000000 */
[----:B------:R-:W-:-:S05]  /*0380*/  FSEL R11, R11, -R11, P2 ;  /* 0x8000000b0b0b7208 */ /* 0x000fca0001000000 */
[----:B------:R-:W-:Y:S01]  /*0390*/  @!P0 FFMA R0, R8, 1.6832555532455444336, R11 ;  /* 0x3fd774eb08008823 */ /* 0x000fe2000000000b */
[----:B------:R-:W-:Y:S02]  /*03a0*/  @!P3 FSEL R0, R3, 0.78539818525314331055, !P0 ;  /* 0x3f490fdb0300b808 */ /* 0x000fe40004000000 */
[----:B------:R-:W-:Y:S02]  /*03b0*/  @!P1 FSEL R0, RZ, 3.1415927410125732422, P0 ;  /* 0x40490fdbff009808 */ /* 0x000fe40000000000 */
[----:B------:R-:W-:Y:S02]  /*03c0*/  FSETP.NAN.AND P0, PT, R4, R4, PT ;  /* 0x000000040400720b */ /* 0x000fe40003f08000 */
[----:B------:R-:W-:-:S04]  /*03d0*/  LOP3.LUT R5, R0, 0x80000000, R5, 0xb8, !PT ;  /* 0x8000000000057812 */ /* 0x000fc800078eb805 */
[----:B------:R-:W-:Y:S02]  /*03e0*/  FSEL R5, R4, R5, P0 ;  /* 0x0000000504057208 */ /* 0x000fe40000000000 */
[----:B------:R-:W-:Y:S01]  /*03f0*/  IADD3 R4, P0, PT, R9, UR10, RZ ;  /* 0x0000000a09047c10 */ /* 0x000fe2000ff1e0ff */
[----:B------:R-:W-:Y:S02]  /*0400*/  IMAD.IADD R9, R6, 0x1, R7 ;  /* 0x0000000106097824 */ /* 0x000fe400078e0207 */
[----:B------:R-:W-:Y:S01]  /*0410*/  FMUL R0, R5, 255 ;  /* 0x437f000005007820 */ /* 0x000fe20000400000 */
[----:B------:R-:W-:Y:S01]  /*0420*/  IADD3.X R5, PT, PT, R2, UR11, RZ, P0, !PT ;  /* 0x0000000b02057c10 */ /* 0x000fe200087fe4ff */
[--C-:B------:R-:W-:Y:S01]  /*0430*/  IMAD.MOV.U32 R7, RZ, RZ, R9.reuse ;  /* 0x000000ffff077224 */ /* 0x100fe200078e0009 */
[----:B------:R-:W-:Y:S01]  /*0440*/  ISETP.GE.U32.AND P0, PT, R9, UR12, PT ;  /* 0x0000000c09007c0c */ /* 0x000fe2000bf06070 */
[----:B------:R-:W0:Y:S01]  /*0450*/  F2I.U32.TRUNC.NTZ R3, R0 ;  /* 0x0000000000037305 */ /* 0x000e22000020f000 */
[----:B------:R-:W-:-:S04]  /*0460*/  SHF.R.S32.HI R2, RZ, 0x1f, R9 ;  /* 0x0000001fff027819 */ /* 0x000fc80000011409 */
[----:B------:R-:W-:Y:S01]  /*0470*/  ISETP.GE.U32.AND.EX P0, PT, R2, UR13, PT, P0 ;  /* 0x0000000d02007c0c */ /* 0x000fe2000bf06100 */
[----:B0-----:R0:W-:-:S12]  /*0480*/  STG.E.U8 desc[UR6][R4.64], R3 ;  /* 0x0000000304007986 */ /* 0x0011d8000c101106 */
[----:B------:R-:W-:Y:S05]  /*0490*/  @!P0 BRA `(.L_x_2) ;  /* 0xfffffffc001c8947 */ /* 0x000fea000383ffff */
[----:B------:R-:W-:Y:S05]  /*04a0*/  EXIT ;  /* 0x000000000000794d */ /* 0x000fea0003800000 */
        .weak           $__internal_0_$__cuda_sm3x_div_rn_noftz_f32_slowpath
        .type           $__internal_0_$__cuda_sm3x_div_rn_noftz_f32_slowpath,@function
        .size           $__internal_0_$__cuda_sm3x_div_rn_noftz_f32_slowpath,(.L_x_156 - $__internal_0_$__cuda_sm3x_div_rn_noftz_f32_slowpath)
$__internal_0_$__cuda_sm3x_div_rn_noftz_f32_slowpath:
[--C-:B------:R-:W-:Y:S01]  /*04b0*/  SHF.R.U32.HI R11, RZ, 0x17, R3.reuse ;  /* 0x00000017ff0b7819 */ /* 0x100fe20000011603 */
[----:B------:R-:W-:Y:S01]  /*04c0*/  BSSY.RECONVERGENT B1, `(.L_x_3) ;  /* 0x0000064000017945 */ /* 0x000fe20003800200 */
[--C-:B------:R-:W-:Y:S01]  /*04d0*/  SHF.R.U32.HI R10, RZ, 0x17, R0.reuse ;  /* 0x00000017ff0a7819 */ /* 0x100fe20000011600 */
[----:B------:R-:W-:Y:S01]  /*04e0*/  IMAD.MOV.U32 R12, RZ, RZ, R0 ;  /* 0x000000ffff0c7224 */ /* 0x000fe200078e0000 */
[----:B------:R-:W-:Y:S01]  /*04f0*/  LOP3.LUT R11, R11, 0xff, RZ, 0xc0, !PT ;  /* 0x000000ff0b0b7812 */ /* 0x000fe200078ec0ff */
[----:B------:R-:W-:Y:S01]  /*0500*/  IMAD.MOV.U32 R13, RZ, RZ, R3 ;  /* 0x000000ffff0d7224 */ /* 0x000fe200078e0003 */
[----:B------:R-:W-:-:S03]  /*0510*/  LOP3.LUT R16, R10, 0xff, RZ, 0xc0, !PT ;  /* 0x000000ff0a107812 */ /* 0x000fc600078ec0ff */
[----:B------:R-:W-:Y:S02]  /*0520*/  VIADD R15, R11, 0xffffffff ;  /* 0xffffffff0b0f7836 */ /* 0x000fe40000000000 */
[----:B------:R-:W-:-:S03]  /*0530*/  VIADD R14, R16, 0xffffffff ;  /* 0xffffffff100e7836 */ /* 0x000fc60000000000 */
[----:B------:R-:W-:-:S04]  /*0540*/  ISETP.GT.U32.AND P0, PT, R15, 0xfd, PT ;  /* 0x000000fd0f00780c */ /* 0x000fc80003f04070 */
[----:B------:R-:W-:-:S13]  /*0550*/  ISETP.GT.U32.OR P0, PT, R14, 0xfd, P0 ;  /* 0x000000fd0e00780c */ /* 0x000fda0000704470 */
[----:B------:R-:W-:Y:S01]  /*0560*/  @!P0 IMAD.MOV.U32 R10, RZ, RZ, RZ ;  /* 0x000000ffff0a8224 */ /* 0x000fe200078e00ff */
[----:B------:R-:W-:Y:S06]  /*0570*/  @!P0 BRA `(.L_x_4) ;  /* 0x00000000005c8947 */ /* 0x000fec0003800000 */
[----:B------:R-:W-:Y:S02]  /*0580*/  FSETP.GTU.FTZ.AND P1, PT, |R3|, +INF , PT ;  /* 0x7f8000000300780b */ /* 0x000fe40003f3c200 */
[----:B------:R-:W-:-:S04]  /*0590*/  FSETP.GTU.FTZ.AND P0, PT, |R0|, +INF , PT ;  /* 0x7f8000000000780b */ /* 0x000fc80003f1c200 */
[----:B------:R-:W-:-:S13]  /*05a0*/  PLOP3.LUT P0, PT, P0, P1, PT, 0xf8, 0x8f ;  /* 0x00000000008f781c */ /* 0x000fda0000703f70 */
[----:B------:R-:W-:Y:S05]  /*05b0*/  @P0 BRA `(.L_x_5) ;  /* 0x00000004004c0947 */ /* 0x000fea0003800000 */
[----:B------:R-:W-:-:S13]  /*05c0*/  LOP3.LUT P0, RZ, R13, 0x7fffffff, R12, 0xc8, !PT ;  /* 0x7fffffff0dff7812 */ /* 0x000fda000780c80c */
[----:B------:R-:W-:Y:S05]  /*05d0*/  @!P0 BRA `(.L_x_6) ;  /* 0x00000004003c8947 */ /* 0x000fea0003800000 */
[C---:B------:R-:W-:Y:S02]  /*05e0*/  FSETP.NEU.FTZ.AND P3, PT, |R0|.reuse, +INF , PT ;  /* 0x7f8000000000780b */ /* 0x040fe40003f7d200 */
[----:B------:R-:W-:Y:S02]  /*05f0*/  FSETP.NEU.FTZ.AND P1, PT, |R3|, +INF , PT ;  /* 0x7f8000000300780b */ /* 0x000fe40003f3d200 */
[----:B------:R-:W-:-:S11]  /*0600*/  FSETP.NEU.FTZ.AND P0, PT, |R0|, +INF , PT ;  /* 0x7f8000000000780b */ /* 0x000fd60003f1d200 */
[----:B------:R-:W-:Y:S05]  /*0610*/  @!P1 BRA !P3, `(.L_x_6) ;  /* 0x00000004002c9947 */ /* 0x000fea0005800000 */
[----:B------:R-:W-:-:S04]  /*0620*/  LOP3.LUT P3, RZ, R12, 0x7fffffff, RZ, 0xc0, !PT ;  /* 0x7fffffff0cff7812 */ /* 0x000fc8000786c0ff */
[----:B------:R-:W-:-:S13]  /*0630*/  PLOP3.LUT P1, PT, P1, P3, PT, 0x2f, 0xf2 ;  /* 0x0000000000f2781c */ /* 0x000fda0000f26577 */
[----:B------:R-:W-:Y:S05]  /*0640*/  @P1 BRA `(.L_x_7) ;  /* 0x0000000400181947 */ /* 0x000fea0003800000 */
[----:B------:R-:W-:-:S04]  /*0650*/  LOP3.LUT P1, RZ, R13, 0x7fffffff, RZ, 0xc0, !PT ;  /* 0x7fffffff0dff7812 */ /* 0x000fc8000782c0ff */
[----:B------:R-:W-:-:S13]  /*0660*/  PLOP3.LUT P0, PT, P0, P1, PT, 0x2f, 0xf2 ;  /* 0x0000000000f2781c */ /* 0x000fda0000702577 */
[----:B------:R-:W-:Y:S05]  /*0670*/  @P0 BRA `(.L_x_8) ;  /* 0x0000000400000947 */ /* 0x000fea0003800000 */
[----:B------:R-:W-:Y:S02]  /*0680*/  ISETP.GE.AND P0, PT, R14, RZ, PT ;  /* 0x000000ff0e00720c */ /* 0x000fe40003f06270 */
[----:B------:R-:W-:-:S11]  /*0690*/  ISETP.GE.AND P1, PT, R15, RZ, PT ;  /* 0x000000ff0f00720c */ /* 0x000fd60003f26270 */
[----:B------:R-:W-:Y:S02]  /*06a0*/  @P0 IMAD.MOV.U32 R10, RZ, RZ, RZ ;  /* 0x000000ffff0a0224 */ /* 0x000fe400078e00ff */
[----:B------:R-:W-:Y:S01]  /*06b0*/  @!P0 FFMA R12, R0, 1.84467440737095516160e+19, RZ ;  /* 0x5f800000000c8823 */ /* 0x000fe200000000ff */
[----:B------:R-:W-:Y:S02]  /*06c0*/  @!P0 IMAD.MOV.U32 R10, RZ, RZ, -0x40 ;  /* 0xffffffc0ff0a8424 */ /* 0x000fe400078e00ff */
[----:B------:R-:W-:Y:S02]  /*06d0*/  @!P1 FFMA R13, R3, 1.84467440737095516160e+19, RZ ;  /* 0x5f800000030d9823 */ /* 0x000fe400000000ff */
[----:B------:R-:W-:-:S07]  /*06e0*/  @!P1 VIADD R10, R10, 0x40 ;  /* 0x000000400a0a9836 */ /* 0x000fce0000000000 */
.L_x_4:
[----:B------:R-:W-:Y:S01]  /*06f0*/  LEA R0, R11, 0xc0800000, 0x17 ;  /* 0xc08000000b007811 */ /* 0x000fe200078eb8ff */
[----:B------:R-:W-:Y:S04]  /*0700*/  BSSY.RECONVERGENT B2, `(.L_x_9) ;  /* 0x0000036000027945 */ /* 0x000fe80003800200 */
[----:B------:R-:W-:Y:S02]  /*0710*/  IMAD.IADD R14, R13, 0x1, -R0 ;  /* 0x000000010d0e7824 */ /* 0x000fe400078e0a00 */
[----:B------:R-:W-:Y:S02]  /*0720*/  VIADD R13, R16, 0xffffff81 ;  /* 0xffffff81100d7836 */ /* 0x000fe40000000000 */
[----:B------:R-:W0:Y:S01]  /*0730*/  MUFU.RCP R15, R14 ;  /* 0x0000000e000f7308 */ /* 0x000e220000001000 */
[----:B------:R-:W-:Y:S01]  /*0740*/  FADD.FTZ R17, -R14, -RZ ;  /* 0x800000ff0e117221 */ /* 0x000fe20000010100 */
[C---:B------:R-:W-:Y:S01]  /*0750*/  IMAD R0, R13.reuse, -0x800000, R12 ;  /* 0xff8000000d007824 */ /* 0x040fe200078e020c */
[----:B------:R-:W-:-:S05]  /*0760*/  IADD3 R13, PT, PT, R13, 0x7f, -R11 ;  /* 0x0000007f0d0d7810 */ /* 0x000fca0007ffe80b */
[----:B------:R-:W-:Y:S02]  /*0770*/  IMAD.IADD R13, R13, 0x1, R10 ;  /* 0x000000010d0d7824 */ /* 0x000fe400078e020a */
[----:B0-----:R-:W-:-:S04]  /*0780*/  FFMA R16, R15, R17, 1 ;  /* 0x3f8000000f107423 */ /* 0x001fc80000000011 */
[----:B------:R-:W-:-:S04]  /*0790*/  FFMA R19, R15, R16, R15 ;  /* 0x000000100f137223 */ /* 0x000fc8000000000f */
[----:B------:R-:W-:-:S04]  /*07a0*/  FFMA R12, R0, R19, RZ ;  /* 0x00000013000c7223 */ /* 0x000fc800000000ff */
[----:B------:R-:W-:-:S04]  /*07b0*/  FFMA R15, R17, R12, R0 ;  /* 0x0000000c110f7223 */ /* 0x000fc80000000000 */
[----:B------:R-:W-:-:S04]  /*07c0*/  FFMA R16, R19, R15, R12 ;  /* 0x0000000f13107223 */ /* 0x000fc8000000000c */
[----:B------:R-:W-:-:S04]  /*07d0*/  FFMA R17, R17, R16, R0 ;  /* 0x0000001011117223 */ /* 0x000fc80000000000 */
[----:B------:R-:W-:-:S05]  /*07e0*/  FFMA R0, R19, R17, R16 ;  /* 0x0000001113007223 */ /* 0x000fca0000000010 */
[----:B------:R-:W-:-:S04]  /*07f0*/  SHF.R.U32.HI R11, RZ, 0x17, R0 ;  /* 0x00000017ff0b7819 */ /* 0x000fc80000011600 */
[----:B------:R-:W-:-:S05]  /*0800*/  LOP3.LUT R11, R11, 0xff, RZ, 0xc0, !PT ;  /* 0x000000ff0b0b7812 */ /* 0x000fca00078ec0ff */
[----:B------:R-:W-:-:S04]  /*0810*/  IMAD.IADD R14, R11, 0x1, R13 ;  /* 0x000000010b0e7824 */ /* 0x000fc800078e020d */
[----:B------:R-:W-:-:S05]  /*0820*/  VIADD R10, R14, 0xffffffff ;  /* 0xffffffff0e0a7836 */ /* 0x000fca0000000000 */
[----:B------:R-:W-:-:S13]  /*0830*/  ISETP.GE.U32.AND P0, PT, R10, 0xfe, PT ;  /* 0x000000fe0a00780c */ /* 0x000fda0003f06070 */
[----:B------:R-:W-:Y:S05]  /*0840*/  @!P0 BRA `(.L_x_10) ;  /* 0x0000000000808947 */ /* 0x000fea0003800000 */
[----:B------:R-:W-:-:S13]  /*0850*/  ISETP.GT.AND P0, PT, R14, 0xfe, PT ;  /* 0x000000fe0e00780c */ /* 0x000fda0003f04270 */
[----:B------:R-:W-:Y:S05]  /*0860*/  @P0 BRA `(.L_x_11) ;  /* 0x00000000006c0947 */ /* 0x000fea0003800000 */
[----:B------:R-:W-:-:S13]  /*0870*/  ISETP.GE.AND P0, PT, R14, 0x1, PT ;  /* 0x000000010e00780c */ /* 0x000fda0003f06270 */
[----:B------:R-:W-:Y:S05]  /*0880*/  @P0 BRA `(.L_x_12) ;  /* 0x0000000000740947 */ /* 0x000fea0003800000 */
[----:B------:R-:W-:Y:S02]  /*0890*/  ISETP.GE.AND P0, PT, R14, -0x18, PT ;  /* 0xffffffe80e00780c */ /* 0x000fe40003f06270 */
[----:B------:R-:W-:-:S11]  /*08a0*/  LOP3.LUT R0, R0, 0x80000000, RZ, 0xc0, !PT ;  /* 0x8000000000007812 */ /* 0x000fd600078ec0ff */
[----:B------:R-:W-:Y:S05]  /*08b0*/  @!P0 BRA `(.L_x_12) ;  /* 0x0000000000688947 */ /* 0x000fea0003800000 */
[CCC-:B------:R-:W-:Y:S01]  /*08c0*/  FFMA.RZ R10, R19.reuse, R17.reuse, R16.reuse ;  /* 0x00000011130a7223 */ /* 0x1c0fe2000000c010 */
[C---:B------:R-:W-:Y:S02]  /*08d0*/  VIADD R13, R14.reuse, 0x20 ;  /* 0x000000200e0d7836 */ /* 0x040fe40000000000 */
[CCC-:B------:R-:W-:Y:S01]  /*08e0*/  FFMA.RM R11, R19.reuse, R17.reuse, R16.reuse ;  /* 0x00000011130b7223 */ /* 0x1c0fe20000004010 */
[----:B------:R-:W-:Y:S02]  /*08f0*/  ISETP.NE.AND P3, PT, R14, RZ, PT ;  /* 0x000000ff0e00720c */ /* 0x000fe40003f65270 */
[----:B------:R-:W-:Y:S01]  /*0900*/  LOP3.LUT R12, R10, 0x7fffff, RZ, 0xc0, !PT ;  /* 0x007fffff0a0c7812 */ /* 0x000fe200078ec0ff */
[----:B------:R-:W-:Y:S01]  /*0910*/  FFMA.RP R10, R19, R17, R16 ;  /* 0x00000011130a7223 */ /* 0x000fe20000008010 */
[----:B------:R-:W-:Y:S01]  /*0920*/  ISETP.NE.AND P1, PT, R14, RZ, PT ;  /* 0x000000ff0e00720c */ /* 0x000fe20003f25270 */
[----:B------:R-:W-:Y:S01]  /*0930*/  IMAD.MOV R14, RZ, RZ, -R14 ;  /* 0x000000ffff0e7224 */ /* 0x000fe200078e0a0e */
[----:B------:R-:W-:-:S02]  /*0940*/  LOP3.LUT R12, R12, 0x800000, RZ, 0xfc, !PT ;  /* 0x008000000c0c7812 */ /* 0x000fc400078efcff */
[----:B------:R-:W-:Y:S02]  /*0950*/  FSETP.NEU.FTZ.AND P0, PT, R10, R11, PT ;  /* 0x0000000b0a00720b */ /* 0x000fe40003f1d000 */
[----:B------:R-:W-:Y:S02]  /*0960*/  SHF.L.U32 R13, R12, R13, RZ ;  /* 0x0000000d0c0d7219 */ /* 0x000fe400000006ff */
[----:B------:R-:W-:Y:S02]  /*0970*/  SEL R11, R14, RZ, P3 ;  /* 0x000000ff0e0b7207 */ /* 0x000fe40001800000 */
[----:B------:R-:W-:Y:S02]  /*0980*/  ISETP.NE.AND P1, PT, R13, RZ, P1 ;  /* 0x000000ff0d00720c */ /* 0x000fe40000f25270 */
[----:B------:R-:W-:Y:S02]  /*0990*/  SHF.R.U32.HI R11, RZ, R11, R12 ;  /* 0x0000000bff0b7219 */ /* 0x000fe4000001160c */
[----:B------:R-:W-:-:S02]  /*09a0*/  PLOP3.LUT P0, PT, P0, P1, PT, 0xf8, 0x8f ;  /* 0x00000000008f781c */ /* 0x000fc40000703f70 */
[----:B------:R-:W-:Y:S02]  /*09b0*/  SHF.R.U32.HI R13, RZ, 0x1, R11 ;  /* 0x00000001ff0d7819 */ /* 0x000fe4000001160b */
[----:B------:R-:W-:-:S04]  /*09c0*/  SEL R10, RZ, 0x1, !P0 ;  /* 0x00000001ff0a7807 */ /* 0x000fc80004000000 */
[----:B------:R-:W-:-:S04]  /*09d0*/  LOP3.LUT R10, R10, 0x1, R13, 0xf8, !PT ;  /* 0x000000010a0a7812 */ /* 0x000fc800078ef80d */
[----:B------:R-:W-:-:S05]  /*09e0*/  LOP3.LUT R10, R10, R11, RZ, 0xc0, !PT ;  /* 0x0000000b0a0a7212 */ /* 0x000fca00078ec0ff */
[----:B------:R-:W-:-:S05]  /*09f0*/  IMAD.IADD R13, R13, 0x1, R10 ;  /* 0x000000010d0d7824 */ /* 0x000fca00078e020a */
[----:B------:R-:W-:Y:S01]  /*0a00*/  LOP3.LUT R0, R13, R0, RZ, 0xfc, !PT ;  /* 0x000000000d007212 */ /* 0x000fe200078efcff */
[----:B------:R-:W-:Y:S06]  /*0a10*/  BRA `(.L_x_12) ;  /* 0x0000000000107947 */ /* 0x000fec0003800000 */
.L_x_11:
[----:B------:R-:W-:-:S04]  /*0a20*/  LOP3.LUT R0, R0, 0x80000000, RZ, 0xc0, !PT ;  /* 0x8000000000007812 */ /* 0x000fc800078ec0ff */
[----:B------:R-:W-:Y:S01]  /*0a30*/  LOP3.LUT R0, R0, 0x7f800000, RZ, 0xfc, !PT ;  /* 0x7f80000000007812 */ /* 0x000fe200078efcff */
[----:B------:R-:W-:Y:S06]  /*0a40*/  BRA `(.L_x_12) ;  /* 0x0000000000047947 */ /* 0x000fec0003800000 */
.L_x_10:
[----:B------:R-:W-:-:S07]  /*0a50*/  IMAD R0, R13, 0x800000, R0 ;  /* 0x008000000d007824 */ /* 0x000fce00078e0200 */
.L_x_12:
[----:B------:R-:W-:Y:S05]  /*0a60*/  BSYNC.RECONVERGENT B2 ;  /* 0x0000000000027941 */ /* 0x000fea0003800200 */
.L_x_9:
[----:B------:R-:W-:Y:S05]  /*0a70*/  BRA `(.L_x_13) ;  /* 0x0000000000207947 */ /* 0x000fea0003800000 */
.L_x_8:
[----:B------:R-:W-:-:S04]  /*0a80*/  LOP3.LUT R0, R13, 0x80000000, R12, 0x48, !PT ;  /* 0x800000000d007812 */ /* 0x000fc800078e480c */
[----:B------:R-:W-:Y:S01]  /*0a90*/  LOP3.LUT R0, R0, 0x7f800000, RZ, 0xfc, !PT ;  /* 0x7f80000000007812 */ /* 0x000fe200078efcff */
[----:B------:R-:W-:Y:S06]  /*0aa0*/  BRA `(.L_x_13) ;  /* 0x0000000000147947 */ /* 0x000fec0003800000 */
.L_x_7:
[----:B------:R-:W-:Y:S01]  /*0ab0*/  LOP3.LUT R0, R13, 0x80000000, R12, 0x48, !PT ;  /* 0x800000000d007812 */ /* 0x000fe200078e480c */
[----:B------:R-:W-:Y:S06]  /*0ac0*/  BRA `(.L_x_13) ;  /* 0x00000000000c7947 */ /* 0x000fec0003800000 */
.L_x_6:
[----:B------:R-:W0:Y:S01]  /*0ad0*/  MUFU.RSQ R0, -QNAN ;  /* 0xffc0000000007908 */ /* 0x000e220000001400 */
[----:B------:R-:W-:Y:S05]  /*0ae0*/  BRA `(.L_x_13) ;  /* 0x0000000000047947 */ /* 0x000fea0003800000 */
.L_x_5:
[----:B------:R-:W-:-:S07]  /*0af0*/  FADD.FTZ R0, R0, R3 ;  /* 0x0000000300007221 */ /* 0x000fce0000010000 */
.L_x_13:
[----:B------:R-:W-:Y:S05]  /*0b00*/  BSYNC.RECONVERGENT B1 ;  /* 0x0000000000017941 */ /* 0x000fea0003800200 */
.L_x_3:
[----:B------:R-:W-:Y:S02]  /*0b10*/  IMAD.MOV.U32 R10, RZ, RZ, R8 ;  /* 0x000000ffff0a7224 */ /* 0x000fe400078e0008 */
[----:B------:R-:W-:-:S04]  /*0b20*/  IMAD.MOV.U32 R11, RZ, RZ, 0x0 ;  /* 0x00000000ff0b7424 */ /* 0x000fc800078e00ff */
[----:B0-----:R-:W-:Y:S05]  /*0b30*/  RET.REL.NODEC R10 `(_Z3argP6float2Phm) ;  /* 0xfffffff40a307950 */ /* 0x001fea0003c3ffff */
.L_x_14:
[----:B------:R-:W-:-:S00]  /*0b40*/  BRA `(.L_x_14) ;  /* 0xfffffffc00fc7947 */ /* 0x000fc0000383ffff */
[----:B------:R-:W-:-:S00]  /*0b50*/  NOP ;  /* 0x0000000000007918 */ /* 0x000fc00000000000 */
        /* <DEDUP_REMOVED lines=10> */
.L_x_156:


//--------------------- .text._Z5scaleP6float2fm  --------------------------
	.section	.text._Z5scaleP6float2fm,"ax",@progbits
	.align	128
        .global         _Z5scaleP6float2fm
        .type           _Z5scaleP6float2fm,@function
        .size           _Z5scaleP6float2fm,(.L_x_167 - _Z5scaleP6float2fm)
        .other          _Z5scaleP6float2fm,@"STO_CUDA_ENTRY STV_DEFAULT"
_Z5scaleP6float2fm:
.text._Z5scaleP6float2fm:
        /* <DEDUP_REMOVED lines=11> */
[----:B------:R-:W-:Y:S02]  /*00b0*/  IMAD.MOV.U32 R9, RZ, RZ, R2 ;  /* 0x000000ffff097224 */ /* 0x000fe400078e0002 */
[----:B------:R-:W-:Y:S01]  /*00c0*/  IMAD.MOV.U32 R4, RZ, RZ, R0 ;  /* 0x000000ffff047224 */ /* 0x000fe200078e0000 */
[----:B------:R-:W1:Y:S01]  /*00d0*/  LDCU.64 UR6, c[0x0][0x358] ;  /* 0x00006b00ff0677ac */ /* 0x000e620008000a00 */
[----:B------:R-:W2:Y:S01]  /*00e0*/  LDCU UR5, c[0x0][0x388] ;  /* 0x00007100ff0577ac */ /* 0x000ea20008000800 */
[----:B------:R-:W3:Y:S01]  /*00f0*/  LDCU.64 UR10, c[0x0][0x380] ;  /* 0x00007000ff0a77ac */ /* 0x000ee20008000a00 */
[----:B0-----:R-:W-:-:S07]  /*0100*/  IMAD R5, R5, UR4, RZ ;  /* 0x0000000405057c24 */ /* 0x001fce000f8e02ff */
.L_x_15:
[----:B0--3--:R-:W-:-:S04]  /*0110*/  LEA R2, P0, R4, UR10, 0x3 ;  /* 0x0000000a04027c11 */ /* 0x009fc8000f8018ff */
[----:B------:R-:W-:-:S05]  /*0120*/  LEA.HI.X R3, R4, UR11, R9, 0x3, P0 ;  /* 0x0000000b04037c11 */ /* 0x000fca00080f1c09 */
[----:B-1----:R-:W2:Y:S01]  /*0130*/  LDG.E.64 R6, desc[UR6][R2.64] ;  /* 0x0000000602067981 */ /* 0x002ea2000c1e1b00 */
[----:B------:R-:W-:-:S04]  /*0140*/  IMAD.IADD R4, R5, 0x1, R0 ;  /* 0x0000000105047824 */ /* 0x000fc800078e0200 */
[--C-:B------:R-:W-:Y:S01]  /*0150*/  IMAD.MOV.U32 R0, RZ, RZ, R4.reuse ;  /* 0x000000ffff007224 */ /* 0x100fe200078e0004 */
[----:B------:R-:W-:Y:S02]  /*0160*/  ISETP.GE.U32.AND P0, PT, R4, UR8, PT ;  /* 0x0000000804007c0c */ /* 0x000fe4000bf06070 */
[----:B------:R-:W-:-:S04]  /*0170*/  SHF.R.S32.HI R9, RZ, 0x1f, R4 ;  /* 0x0000001fff097819 */ /* 0x000fc80000011404 */
[----:B------:R-:W-:Y:S01]  /*0180*/  ISETP.GE.U32.AND.EX P0, PT, R9, UR9, PT, P0 ;  /* 0x0000000909007c0c */ /* 0x000fe2000bf06100 */
[----:B--2---:R-:W-:Y:S01]  /*0190*/  FMUL R6, R6, UR5 ;  /* 0x0000000506067c20 */ /* 0x004fe20008400000 */
[----:B------:R-:W-:-:S05]  /*01a0*/  FMUL R7, R7, UR5 ;  /* 0x0000000507077c20 */ /* 0x000fca0008400000 */
[----:B------:R0:W-:Y:S06]  /*01b0*/  STG.E.64 desc[UR6][R2.64], R6 ;  /* 0x0000000602007986 */ /* 0x0001ec000c101b06 */
[----:B------:R-:W-:Y:S05]  /*01c0*/  @!P0 BRA `(.L_x_15) ;  /* 0xfffffffc00d08947 */ /* 0x000fea000383ffff */
[----:B------:R-:W-:Y:S05]  /*01d0*/  EXIT ;  /* 0x000000000000794d */ /* 0x000fea0003800000 */
.L_x_16:
        /* <DEDUP_REMOVED lines=10> */
.L_x_167:


//--------------------- .text._Z3addP6float2fm    --------------------------
	.section	.text._Z3addP6float2fm,"ax",@progbits
	.align	128
        .global         _Z3addP6float2fm
        .type           _Z3addP6float2fm,@function
        .size           _Z3addP6float2fm,(.L_x_168 - _Z3addP6float2fm)
        .other          _Z3addP6float2fm,@"STO_CUDA_ENTRY STV_DEFAULT"
_Z3addP6float2fm:
.text._Z3addP6float2fm:
        /* <DEDUP_REMOVED lines=17> */
.L_x_17:
[----:B---3--:R-:W-:-:S04]  /*0110*/  LEA R2, P0, R4, UR10, 0x3 ;  /* 0x0000000a04027c11 */ /* 0x008fc8000f8018ff */
[----:B------:R-:W-:-:S05]  /*0120*/  LEA.HI.X R3, R4, UR11, R9, 0x3, P0 ;  /* 0x0000000b04037c11 */ /* 0x000fca00080f1c09 */
[----:B-1----:R-:W2:Y:S02]  /*0130*/  LDG.E R4, desc[UR6][R2.64] ;  /* 0x0000000602047981 */ /* 0x002ea4000c1e1900 */
[----:B--2---:R-:W-:Y:S01]  /*0140*/  FADD R7, R4, UR5 ;  /* 0x0000000504077e21 */ /* 0x004fe20008000000 */
[----:B------:R-:W-:-:S04]  /*0150*/  IMAD.IADD R4, R5, 0x1, R0 ;  /* 0x0000000105047824 */ /* 0x000fc800078e0200 */
[----:B------:R0:W-:Y:S01]  /*0160*/  STG.E desc[UR6][R2.64], R7 ;  /* 0x0000000702007986 */ /* 0x0001e2000c101906 */
[----:B------:R-:W-:Y:S01]  /*0170*/  ISETP.GE.U32.AND P0, PT, R4, UR8, PT ;  /* 0x0000000804007c0c */ /* 0x000fe2000bf06070 */
[--C-:B------:R-:W-:Y:S01]  /*0180*/  IMAD.MOV.U32 R0, RZ, RZ, R4.reuse ;  /* 0x000000ffff007224 */ /* 0x100fe200078e0004 */
[----:B------:R-:W-:-:S04]  /*0190*/  SHF.R.S32.HI R9, RZ, 0x1f, R4 ;  /* 0x0000001fff097819 */ /* 0x000fc80000011404 */
[----:B------:R-:W-:-:S13]  /*01a0*/  ISETP.GE.U32.AND.EX P0, PT, R9, UR9, PT, P0 ;  /* 0x0000000909007c0c */ /* 0x000fda000bf06100 */
[----:B0-----:R-:W-:Y:S05]  /*01b0*/  @!P0 BRA `(.L_x_17) ;  /* 0xfffffffc00d48947 */ /* 0x001fea000383ffff */
[----:B------:R-:W-:Y:S05]  /*01c0*/  EXIT ;  /* 0x000000000000794d */ /* 0x000fea0003800000 */
.L_x_18:
        /* <DEDUP_REMOVED lines=11> */
.L_x_168:


//--------------------- .text._Z8hadamardP6float2S0_m --------------------------
	.section	.text._Z8hadamardP6float2S0_m,"ax",@progbits
	.align	128
        .global         _Z8hadamardP6float2S0_m
        .type           _Z8hadamardP6float2S0_m,@function
        .size           _Z8hadamardP6float2S0_m,(.L_x_169 - _Z8hadamardP6float2S0_m)
        .other          _Z8hadamardP6float2S0_m,@"STO_CUDA_ENTRY STV_DEFAULT"
_Z8hadamardP6float2S0_m:
.text._Z8hadamardP6float2S0_m:
        /* <DEDUP_REMOVED lines=14> */
[----:B0-----:R-:W-:-:S07]  /*00e0*/  IMAD R11, R11, UR4, RZ ;  /* 0x000000040b0b7c24 */ /* 0x001fce000f8e02ff */
.L_x_29:
[----:B0-----:R-:W0:Y:S01]  /*00f0*/  LDCU.64 UR4, c[0x0][0x380] ;  /* 0x00007000ff0477ac */ /* 0x001e220008000a00 */
[C---:B------:R-:W-:Y:S01]  /*0100*/  IMAD.SHL.U32 R10, R0.reuse, 0x8, RZ ;  /* 0x00000008000a7824 */ /* 0x040fe200078e00ff */
[----:B------:R-:W-:-:S04]  /*0110*/  SHF.L.U64.HI R0, R0, 0x3, R13 ;  /* 0x0000000300007819 */ /* 0x000fc8000001020d */
[----:B0-----:R-:W-:-:S04]  /*0120*/  IADD3 R2, P0, PT, R10, UR4, RZ ;  /* 0x000000040a027c10 */ /* 0x001fc8000ff1e0ff */
[----:B------:R-:W-:-:S05]  /*0130*/  IADD3.X R3, PT, PT, R0, UR5, RZ, P0, !PT ;  /* 0x0000000500037c10 */ /* 0x000fca00087fe4ff */
[----:B-1----:R-:W2:Y:S01]  /*0140*/  LDG.E R4, desc[UR6][R2.64] ;  /* 0x0000000602047981 */ /* 0x002ea2000c1e1900 */
[----:B------:R-:W-:Y:S01]  /*0150*/  BSSY.RECONVERGENT B0, `(.L_x_19) ;  /* 0x000006a000007945 */ /* 0x000fe20003800200 */
[C---:B--2---:R-:W-:Y:S01]  /*0160*/  FMUL R6, R4.reuse, -0.63661974668502807617 ;  /* 0xbf22f98304067820 */ /* 0x044fe20000400000 */
[C---:B------:R-:W-:Y:S01]  /*0170*/  FSETP.GE.AND P0, PT, |R4|.reuse, 105615, PT ;  /* 0x47ce47800400780b */ /* 0x040fe20003f06200 */
[----:B------:R-:W-:Y:S02]  /*0180*/  FADD R13, -R4, -RZ ;  /* 0x800000ff040d7221 */ /* 0x000fe40000000100 */
[----:B------:R-:W0:Y:S02]  /*0190*/  F2I.NTZ R22, R6 ;  /* 0x0000000600167305 */ /* 0x000e240000203100 */
[----:B0-----:R-:W-:Y:S01]  /*01a0*/  I2FP.F32.S32 R5, R22 ;  /* 0x0000001600057245 */ /* 0x001fe20000201400 */
[----:B------:R-:W-:-:S04]  /*01b0*/  IMAD.MOV.U32 R24, RZ, RZ, R22 ;  /* 0x000000ffff187224 */ /* 0x000fc800078e0016 */
[----:B------:R-:W-:-:S04]  /*01c0*/  FFMA R8, R5, -1.5707962512969970703, -R4 ;  /* 0xbfc90fda05087823 */ /* 0x000fc80000000804 */
[----:B------:R-:W-:-:S04]  /*01d0*/  FFMA R8, R5, -7.5497894158615963534e-08, R8 ;  /* 0xb3a2216805087823 */ /* 0x000fc80000000008 */
[----:B------:R-:W-:-:S04]  /*01e0*/  FFMA R5, R5, -5.3903029534742383927e-15, R8 ;  /* 0xa7c234c505057823 */ /* 0x000fc80000000008 */
[----:B------:R-:W-:Y:S01]  /*01f0*/  IMAD.MOV.U32 R7, RZ, RZ, R5 ;  /* 0x000000ffff077224 */ /* 0x000fe200078e0005 */
[----:B------:R-:W-:Y:S06]  /*0200*/  @!P0 BRA `(.L_x_20) ;  /* 0x0000000400788947 */ /* 0x000fec0003800000 */
[----:B------:R-:W-:-:S13]  /*0210*/  FSETP.NEU.AND P0, PT, |R4|, +INF , PT ;  /* 0x7f8000000400780b */ /* 0x000fda0003f0d200 */
[----:B------:R-:W-:Y:S01]  /*0220*/  @!P0 FMUL R7, RZ, -R4 ;  /* 0x80000004ff078220 */ /* 0x000fe20000400000 */
[----:B------:R-:W-:Y:S01]  /*0230*/  @!P0 IMAD.MOV.U32 R22, RZ, RZ, RZ ;  /* 0x000000ffff168224 */ /* 0x000fe200078e00ff */
[----:B------:R-:W-:Y:S06]  /*0240*/  @!P0 BRA `(.L_x_20) ;  /* 0x0000000400688947 */ /* 0x000fec0003800000 */
[----:B------:R-:W-:Y:S01]  /*0250*/  IMAD.SHL.U32 R6, R13, 0x100, RZ ;  /* 0x000001000d067824 */ /* 0x000fe200078e00ff */
[----:B------:R-:W-:Y:S01]  /*0260*/  CS2R R20, SRZ ;  /* 0x0000000000147805 */ /* 0x000fe2000001ff00 */
[----:B------:R-:W0:Y:S03]  /*0270*/  LDCU.64 UR8, c[0x4][URZ] ;  /* 0x01000000ff0877ac */ /* 0x000e260008000a00 */
[----:B------:R-:W-:Y:S01]  /*0280*/  LOP3.LUT R23, R6, 0x80000000, RZ, 0xfc, !PT ;  /* 0x8000000006177812 */ /* 0x000fe200078efcff */
[----:B------:R-:W-:Y:S01]  /*0290*/  UMOV UR5, URZ ;  /* 0x000000ff00057c82 */ /* 0x000fe20008000000 */
[----:B------:R-:W-:-:S05]  /*02a0*/  UMOV UR4, URZ ;  /* 0x000000ff00047c82 */ /* 0x000fca0008000000 */
.L_x_21:
[----:B0-----:R-:W-:Y:S02]  /*02b0*/  IMAD.U32 R6, RZ, RZ, UR8 ;  /* 0x00000008ff067e24 */ /* 0x001fe4000f8e00ff */
[----:B------:R-:W-:-:S05]  /*02c0*/  IMAD.U32 R7, RZ, RZ, UR9 ;  /* 0x00000009ff077e24 */ /* 0x000fca000f8e00ff */
[----:B------:R-:W2:Y:S01]  /*02d0*/  LDG.E.CONSTANT R6, desc[UR6][R6.64] ;  /* 0x0000000606067981 */ /* 0x000ea2000c1e9900 */
[----:B------:R-:W-:Y:S01]  /*02e0*/  UIADD3 UR4, UPT, UPT, UR4, 0x1, URZ ;  /* 0x0000000104047890 */ /* 0x000fe2000fffe0ff */
[C---:B------:R-:W-:Y:S01]  /*02f0*/  ISETP.EQ.AND P0, PT, R20.reuse, RZ, PT ;  /* 0x000000ff1400720c */ /* 0x040fe20003f02270 */
[----:B------:R-:W-:Y:S01]  /*0300*/  UIADD3 UR8, UP1, UPT, UR8, 0x4, URZ ;  /* 0x0000000408087890 */ /* 0x000fe2000ff3e0ff */
[C---:B------:R-:W-:Y:S01]  /*0310*/  ISETP.EQ.AND P1, PT, R20.reuse, 0x4, PT ;  /* 0x000000041400780c */ /* 0x040fe20003f22270 */
[----:B------:R-:W-:Y:S01]  /*0320*/  UISETP.NE.AND UP0, UPT, UR4, 0x6, UPT ;  /* 0x000000060400788c */ /* 0x000fe2000bf05270 */
[C---:B------:R-:W-:Y:S01]  /*0330*/  ISETP.EQ.AND P2, PT, R20.reuse, 0x8, PT ;  /* 0x000000081400780c */ /* 0x040fe20003f42270 */
[----:B------:R-:W-:Y:S01]  /*0340*/  UIADD3.X UR9, UPT, UPT, URZ, UR9, URZ, UP1, !UPT ;  /* 0x00000009ff097290 */ /* 0x000fe20008ffe4ff */
[C---:B------:R-:W-:Y:S02]  /*0350*/  ISETP.EQ.AND P3, PT, R20.reuse, 0xc, PT ;  /* 0x0000000c1400780c */ /* 0x040fe40003f62270 */
[----:B------:R-:W-:-:S02]  /*0360*/  ISETP.EQ.AND P4, PT, R20, 0x10, PT ;  /* 0x000000101400780c */ /* 0x000fc40003f82270 */
[C---:B------:R-:W-:Y:S01]  /*0370*/  ISETP.EQ.AND P5, PT, R20.reuse, 0x14, PT ;  /* 0x000000141400780c */ /* 0x040fe20003fa2270 */
[----:B------:R-:W-:Y:S02]  /*0380*/  VIADD R20, R20, 0x4 ;  /* 0x0000000414147836 */ /* 0x000fe40000000000 */
[----:B--2---:R-:W-:-:S03]  /*0390*/  IMAD.WIDE.U32 R8, R6, R23, RZ ;  /* 0x0000001706087225 */ /* 0x004fc600078e00ff */
[----:B------:R-:W-:-:S04]  /*03a0*/  IADD3 R8, P6, PT, R8, R21, RZ ;  /* 0x0000001508087210 */ /* 0x000fc80007fde0ff */
[----:B------:R-:W-:Y:S01]  /*03b0*/  IADD3.X R21, PT, PT, R9, UR5, RZ, P6, !PT ;  /* 0x0000000509157c10 */ /* 0x000fe2000b7fe4ff */
[--C-:B------:R-:W-:Y:S01]  /*03c0*/  @P0 IMAD.MOV.U32 R14, RZ, RZ, R8.reuse ;  /* 0x000000ffff0e0224 */ /* 0x100fe200078e0008 */
[----:B------:R-:W-:Y:S01]  /*03d0*/  @P1 MOV R15, R8 ;  /* 0x00000008000f1202 */ /* 0x000fe20000000f00 */
[--C-:B------:R-:W-:Y:S02]  /*03e0*/  @P2 IMAD.MOV.U32 R16, RZ, RZ, R8.reuse ;  /* 0x000000ffff102224 */ /* 0x100fe400078e0008 */
[--C-:B------:R-:W-:Y:S02]  /*03f0*/  @P3 IMAD.MOV.U32 R17, RZ, RZ, R8.reuse ;  /* 0x000000ffff113224 */ /* 0x100fe400078e0008 */
[--C-:B------:R-:W-:Y:S02]  /*0400*/  @P4 IMAD.MOV.U32 R18, RZ, RZ, R8.reuse ;  /* 0x000000ffff124224 */ /* 0x100fe400078e0008 */
[----:B------:R-:W-:Y:S01]  /*0410*/  @P5 IMAD.MOV.U32 R19, RZ, RZ, R8 ;  /* 0x000000ffff135224 */ /* 0x000fe200078e0008 */
[----:B------:R-:W-:Y:S06]  /*0420*/  BRA.U UP0, `(.L_x_21) ;  /* 0xfffffffd00a07547 */ /* 0x000fec000b83ffff */
[----:B------:R-:W-:Y:S01]  /*0430*/  SHF.R.U32.HI R6, RZ, 0x17, R13 ;  /* 0x00000017ff067819 */ /* 0x000fe2000001160d */
[----:B------:R-:W-:Y:S03]  /*0440*/  BSSY.RECONVERGENT B1, `(.L_x_22) ;  /* 0x0000028000017945 */ /* 0x000fe60003800200 */
[C---:B------:R-:W-:Y:S02]  /*0450*/  LOP3.LUT R7, R6.reuse, 0xe0, RZ, 0xc0, !PT ;  /* 0x000000e006077812 */ /* 0x040fe400078ec0ff */
[----:B------:R-:W-:-:S03]  /*0460*/  LOP3.LUT P6, RZ, R6, 0x1f, RZ, 0xc0, !PT ;  /* 0x0000001f06ff7812 */ /* 0x000fc600078cc0ff */
[----:B------:R-:W-:-:S05]  /*0470*/  VIADD R7, R7, 0xffffff80 ;  /* 0xffffff8007077836 */ /* 0x000fca0000000000 */
[----:B------:R-:W-:-:S05]  /*0480*/  SHF.R.U32.HI R7, RZ, 0x5, R7 ;  /* 0x00000005ff077819 */ /* 0x000fca0000011607 */
[----:B------:R-:W-:-:S05]  /*0490*/  IMAD.U32 R9, R7, -0x4, RZ ;  /* 0xfffffffc07097824 */ /* 0x000fca00078e00ff */
[C---:B------:R-:W-:Y:S02]  /*04a0*/  ISETP.EQ.AND P3, PT, R9.reuse, -0x18, PT ;  /* 0xffffffe80900780c */ /* 0x040fe40003f62270 */
[C---:B------:R-:W-:Y:S02]  /*04b0*/  ISETP.EQ.AND P4, PT, R9.reuse, -0x14, PT ;  /* 0xffffffec0900780c */ /* 0x040fe40003f82270 */
[C---:B------:R-:W-:Y:S02]  /*04c0*/  ISETP.EQ.AND P2, PT, R9.reuse, -0x10, PT ;  /* 0xfffffff00900780c */ /* 0x040fe40003f42270 */
[C---:B------:R-:W-:Y:S02]  /*04d0*/  ISETP.EQ.AND P1, PT, R9.reuse, -0xc, PT ;  /* 0xfffffff40900780c */ /* 0x040fe40003f22270 */
[C---:B------:R-:W-:Y:S02]  /*04e0*/  ISETP.EQ.AND P0, PT, R9.reuse, -0x8, PT ;  /* 0xfffffff80900780c */ /* 0x040fe40003f02270 */
[----:B------:R-:W-:-:S03]  /*04f0*/  ISETP.EQ.AND P5, PT, R9, RZ, PT ;  /* 0x000000ff0900720c */ /* 0x000fc60003fa2270 */
[--C-:B------:R-:W-:Y:S01]  /*0500*/  @P3 IMAD.MOV.U32 R20, RZ, RZ, R14.reuse ;  /* 0x000000ffff143224 */ /* 0x100fe200078e000e */
[C---:B------:R-:W-:Y:S01]  /*0510*/  ISETP.EQ.AND P3, PT, R9.reuse, -0x4, PT ;  /* 0xfffffffc0900780c */ /* 0x040fe20003f62270 */
[----:B------:R-:W-:Y:S01]  /*0520*/  @P4 IMAD.MOV.U32 R7, RZ, RZ, R14 ;  /* 0x000000ffff074224 */ /* 0x000fe200078e000e */
[----:B------:R-:W-:Y:S01]  /*0530*/  @P4 MOV R20, R15 ;  /* 0x0000000f00144202 */ /* 0x000fe20000000f00 */
[----:B------:R-:W-:Y:S01]  /*0540*/  @P2 IMAD.MOV.U32 R7, RZ, RZ, R15 ;  /* 0x000000ffff072224 */ /* 0x000fe200078e000f */
[----:B------:R-:W-:Y:S01]  /*0550*/  ISETP.EQ.AND P4, PT, R9, 0x4, PT ;  /* 0x000000040900780c */ /* 0x000fe20003f82270 */
[--C-:B------:R-:W-:Y:S02]  /*0560*/  @P2 IMAD.MOV.U32 R20, RZ, RZ, R16.reuse ;  /* 0x000000ffff142224 */ /* 0x100fe400078e0010 */
[----:B------:R-:W-:Y:S02]  /*0570*/  @P1 IMAD.MOV.U32 R7, RZ, RZ, R16 ;  /* 0x000000ffff071224 */ /* 0x000fe400078e0010 */
[----:B------:R-:W-:-:S02]  /*0580*/  @P1 IMAD.MOV.U32 R20, RZ, RZ, R17 ;  /* 0x000000ffff141224 */ /* 0x000fc400078e0011 */
[----:B------:R-:W-:Y:S02]  /*0590*/  @P0 IMAD.MOV.U32 R7, RZ, RZ, R17 ;  /* 0x000000ffff070224 */ /* 0x000fe400078e0011 */
[--C-:B------:R-:W-:Y:S02]  /*05a0*/  @P0 IMAD.MOV.U32 R20, RZ, RZ, R18.reuse ;  /* 0x000000ffff140224 */ /* 0x100fe400078e0012 */
[----:B------:R-:W-:Y:S02]  /*05b0*/  @P3 IMAD.MOV.U32 R7, RZ, RZ, R18 ;  /* 0x000000ffff073224 */ /* 0x000fe400078e0012 */
[--C-:B------:R-:W-:Y:S01]  /*05c0*/  @P3 IMAD.MOV.U32 R20, RZ, RZ, R19.reuse ;  /* 0x000000ffff143224 */ /* 0x100fe200078e0013 */
[----:B------:R-:W-:Y:S01]  /*05d0*/  @P5 MOV R20, R21 ;  /* 0x0000001500145202 */ /* 0x000fe20000000f00 */
[----:B------:R-:W-:Y:S02]  /*05e0*/  @P5 IMAD.MOV.U32 R7, RZ, RZ, R19 ;  /* 0x000000ffff075224 */ /* 0x000fe400078e0013 */
[----:B------:R-:W-:Y:S01]  /*05f0*/  @P4 IMAD.MOV.U32 R7, RZ, RZ, R21 ;  /* 0x000000ffff074224 */ /* 0x000fe200078e0015 */
[----:B------:R-:W-:Y:S06]  /*0600*/  @!P6 BRA `(.L_x_23) ;  /* 0x00000000002ce947 */ /* 0x000fec0003800000 */
[----:B------:R-:W-:Y:S01]  /*0610*/  @P2 IMAD.MOV.U32 R8, RZ, RZ, R14 ;  /* 0x000000ffff082224 */ /* 0x000fe200078e000e */
[----:B------:R-:W-:Y:S01]  /*0620*/  LOP3.LUT R6, R6, 0x1f, RZ, 0xc0, !PT ;  /* 0x0000001f06067812 */ /* 0x000fe200078ec0ff */
[----:B------:R-:W-:Y:S02]  /*0630*/  @P1 IMAD.MOV.U32 R8, RZ, RZ, R15 ;  /* 0x000000ffff081224 */ /* 0x000fe400078e000f */
[----:B------:R-:W-:Y:S01]  /*0640*/  @P0 IMAD.MOV.U32 R8, RZ, RZ, R16 ;  /* 0x000000ffff080224 */ /* 0x000fe200078e0010 */
[----:B------:R-:W-:Y:S01]  /*0650*/  ISETP.EQ.AND P0, PT, R9, 0x8, PT ;  /* 0x000000080900780c */ /* 0x000fe20003f02270 */
[----:B------:R-:W-:Y:S01]  /*0660*/  @P3 IMAD.MOV.U32 R8, RZ, RZ, R17 ;  /* 0x000000ffff083224 */ /* 0x000fe200078e0011 */
[----:B------:R-:W-:Y:S01]  /*0670*/  SHF.L.W.U32.HI R20, R7, R6, R20 ;  /* 0x0000000607147219 */ /* 0x000fe20000010e14 */
[----:B------:R-:W-:Y:S02]  /*0680*/  @P5 IMAD.MOV.U32 R8, RZ, RZ, R18 ;  /* 0x000000ffff085224 */ /* 0x000fe400078e0012 */
[----:B------:R-:W-:-:S08]  /*0690*/  @P4 IMAD.MOV.U32 R8, RZ, RZ, R19 ;  /* 0x000000ffff084224 */ /* 0x000fd000078e0013 */
[----:B------:R-:W-:-:S05]  /*06a0*/  @P0 IMAD.MOV.U32 R8, RZ, RZ, R21 ;  /* 0x000000ffff080224 */ /* 0x000fca00078e0015 */
[----:B------:R-:W-:-:S07]  /*06b0*/  SHF.L.W.U32.HI R7, R8, R6, R7 ;  /* 0x0000000608077219 */ /* 0x000fce0000010e07 */
.L_x_23:
[----:B------:R-:W-:Y:S05]  /*06c0*/  BSYNC.RECONVERGENT B1 ;  /* 0x0000000000017941 */ /* 0x000fea0003800200 */
.L_x_22:
[C---:B------:R-:W-:Y:S01]  /*06d0*/  SHF.L.W.U32.HI R22, R7.reuse, 0x2, R20 ;  /* 0x0000000207167819 */ /* 0x040fe20000010e14 */
[----:B------:R-:W-:Y:S01]  /*06e0*/  IMAD.SHL.U32 R7, R7, 0x4, RZ ;  /* 0x0000000407077824 */ /* 0x000fe200078e00ff */
[----:B------:R-:W-:Y:S01]  /*06f0*/  UMOV UR4, 0x54442d19 ;  /* 0x54442d1900047882 */ /* 0x000fe20000000000 */
[----:B------:R-:W-:Y:S01]  /*0700*/  UMOV UR5, 0x3bf921fb ;  /* 0x3bf921fb00057882 */ /* 0x000fe20000000000 */
[----:B------:R-:W-:Y:S02]  /*0710*/  SHF.R.S32.HI R8, RZ, 0x1f, R22 ;  /* 0x0000001fff087819 */ /* 0x000fe40000011416 */
[----:B------:R-:W-:Y:S02]  /*0720*/  ISETP.GE.AND P0, PT, R13, RZ, PT ;  /* 0x000000ff0d00720c */ /* 0x000fe40003f06270 */
[C---:B------:R-:W-:Y:S02]  /*0730*/  LOP3.LUT R6, R8.reuse, R7, RZ, 0x3c, !PT ;  /* 0x0000000708067212 */ /* 0x040fe400078e3cff */
[----:B------:R-:W-:-:S02]  /*0740*/  LOP3.LUT R7, R8, R22, RZ, 0x3c, !PT ;  /* 0x0000001608077212 */ /* 0x000fc400078e3cff */
[----:B------:R-:W-:Y:S02]  /*0750*/  SHF.R.U32.HI R21, RZ, 0x1e, R20 ;  /* 0x0000001eff157819 */ /* 0x000fe40000011614 */
[C---:B------:R-:W-:Y:S02]  /*0760*/  LOP3.LUT R20, R22.reuse, R13, RZ, 0x3c, !PT ;  /* 0x0000000d16147212 */ /* 0x040fe400078e3cff */
[----:B------:R-:W0:Y:S01]  /*0770*/  I2F.F64.S64 R6, R6 ;  /* 0x0000000600067312 */ /* 0x000e220000301c00 */
[----:B------:R-:W-:Y:S02]  /*0780*/  LEA.HI R22, R22, R21, RZ, 0x1 ;  /* 0x0000001516167211 */ /* 0x000fe400078f08ff */
[----:B------:R-:W-:Y:S02]  /*0790*/  ISETP.GE.AND P1, PT, R20, RZ, PT ;  /* 0x000000ff1400720c */ /* 0x000fe40003f26270 */
[----:B------:R-:W-:-:S05]  /*07a0*/  IADD3 R20, PT, PT, -R22, RZ, RZ ;  /* 0x000000ff16147210 */ /* 0x000fca0007ffe1ff */
[----:B------:R-:W-:Y:S01]  /*07b0*/  @!P0 IMAD.MOV.U32 R22, RZ, RZ, R20 ;  /* 0x000000ffff168224 */ /* 0x000fe200078e0014 */
[----:B0-----:R-:W-:-:S10]  /*07c0*/  DMUL R8, R6, UR4 ;  /* 0x0000000406087c28 */ /* 0x001fd40008000000 */
[----:B------:R-:W0:Y:S02]  /*07d0*/  F2F.F32.F64 R8, R8 ;  /* 0x0000000800087310 */ /* 0x000e240000301000 */
[----:B0-----:R-:W-:-:S07]  /*07e0*/  FSEL R7, -R8, R8, !P1 ;  /* 0x0000000808077208 */ /* 0x001fce0004800100 */
.L_x_20:
[----:B------:R-:W-:Y:S05]  /*07f0*/  BSYNC.RECONVERGENT B0 ;  /* 0x0000000000007941 */ /* 0x000fea0003800200 */
.L_x_19:
[----:B------:R-:W-:Y:S02]  /*0800*/  IMAD.MOV.U32 R20, RZ, RZ, 0x37cbac00 ;  /* 0x37cbac00ff147424 */ /* 0x000fe400078e00ff */
[----:B------:R-:W-:Y:S01]  /*0810*/  FMUL R6, R7, R7 ;  /* 0x0000000707067220 */ /* 0x000fe20000400000 */
[----:B------:R-:W-:Y:S01]  /*0820*/  LOP3.LUT R9, R22, 0x1, RZ, 0xc0, !PT ;  /* 0x0000000116097812 */ /* 0x000fe200078ec0ff */
[----:B------:R-:W-:Y:S01]  /*0830*/  IMAD.MOV.U32 R21, RZ, RZ, 0x3c0885e4 ;  /* 0x3c0885e4ff157424 */ /* 0x000fe200078e00ff */
[----:B------:R-:W-:Y:S01]  /*0840*/  BSSY.RECONVERGENT B0, `(.L_x_24) ;  /* 0x000006d000007945 */ /* 0x000fe20003800200 */
[----:B------:R-:W-:Y:S01]  /*0850*/  FFMA R8, R6, R20, -0.0013887860113754868507 ;  /* 0xbab607ed06087423 */ /* 0x000fe20000000014 */
[----:B------:R-:W-:Y:S01]  /*0860*/  ISETP.NE.U32.AND P0, PT, R9, 0x1, PT ;  /* 0x000000010900780c */ /* 0x000fe20003f05070 */
[----:B------:R-:W-:Y:S02]  /*0870*/  VIADD R23, R22, 0x1 ;  /* 0x0000000116177836 */ /* 0x000fe40000000000 */
[----:B------:R-:W-:Y:S01]  /*0880*/  IMAD.MOV.U32 R22, RZ, RZ, 0x3e2aaaa8 ;  /* 0x3e2aaaa8ff167424 */ /* 0x000fe200078e00ff */
[----:B------:R-:W-:-:S02]  /*0890*/  FSEL R9, R8, -0.00019574658654164522886, P0 ;  /* 0xb94d415308097808 */ /* 0x000fc40000000000 */
[----:B------:R-:W-:Y:S02]  /*08a0*/  FSEL R25, R21, 0.041666727513074874878, !P0 ;  /* 0x3d2aaabb15197808 */ /* 0x000fe40004000000 */
[----:B------:R-:W-:Y:S02]  /*08b0*/  LOP3.LUT P1, RZ, R23, 0x2, RZ, 0xc0, !PT ;  /* 0x0000000217ff7812 */ /* 0x000fe4000782c0ff */
[----:B------:R-:W-:Y:S01]  /*08c0*/  FSEL R23, R7, 1, !P0 ;  /* 0x3f80000007177808 */ /* 0x000fe20004000000 */
[----:B------:R-:W-:Y:S01]  /*08d0*/  FFMA R9, R6, R9, R25 ;  /* 0x0000000906097223 */ /* 0x000fe20000000019 */
[----:B------:R-:W-:Y:S02]  /*08e0*/  FSEL R26, -R22, -0.4999999701976776123, !P0 ;  /* 0xbeffffff161a7808 */ /* 0x000fe40004000100 */
[----:B------:R-:W-:Y:S01]  /*08f0*/  FSETP.GE.AND P0, PT, |R4|, 105615, PT ;  /* 0x47ce47800400780b */ /* 0x000fe20003f06200 */
[C---:B------:R-:W-:Y:S02]  /*0900*/  FFMA R8, R6.reuse, R23, RZ ;  /* 0x0000001706087223 */ /* 0x040fe400000000ff */
[----:B------:R-:W-:-:S04]  /*0910*/  FFMA R9, R6, R9, R26 ;  /* 0x0000000906097223 */ /* 0x000fc8000000001a */
[----:B------:R-:W-:-:S04]  /*0920*/  FFMA R23, R8, R9, R23 ;  /* 0x0000000908177223 */ /* 0x000fc80000000017 */
[----:B------:R-:W-:-:S05]  /*0930*/  @P1 FADD R23, RZ, -R23 ;  /* 0x80000017ff171221 */ /* 0x000fca0000000000 */
[----:B------:R0:W-:Y:S01]  /*0940*/  STG.E desc[UR6][R2.64], R23 ;  /* 0x0000001702007986 */ /* 0x0001e2000c101906 */
[----:B------:R-:W-:Y:S05]  /*0950*/  @!P0 BRA `(.L_x_25) ;  /* 0x00000004006c8947 */ /* 0x000fea0003800000 */
[----:B------:R-:W-:-:S13]  /*0960*/  FSETP.NEU.AND P0, PT, |R4|, +INF , PT ;  /* 0x7f8000000400780b */ /* 0x000fda0003f0d200 */
[----:B------:R-:W-:Y:S01]  /*0970*/  @!P0 FMUL R5, RZ, -R4 ;  /* 0x80000004ff058220 */ /* 0x000fe20000400000 */
[----:B------:R-:W-:Y:S01]  /*0980*/  @!P0 IMAD.MOV.U32 R24, RZ, RZ, RZ ;  /* 0x000000ffff188224 */ /* 0x000fe200078e00ff */
[----:B------:R-:W-:Y:S06]  /*0990*/  @!P0 BRA `(.L_x_25) ;  /* 0x00000004005c8947 */ /* 0x000fec0003800000 */
[----:B------:R-:W1:Y:S01]  /*09a0*/  LDC.64 R4, c[0x4][RZ] ;  /* 0x01000000ff047b82 */ /* 0x000e620000000a00 */
[----:B------:R-:W-:Y:S01]  /*09b0*/  IMAD.SHL.U32 R6, R13, 0x100, RZ ;  /* 0x000001000d067824 */ /* 0x000fe200078e00ff */
[----:B------:R-:W-:Y:S01]  /*09c0*/  UMOV UR4, URZ ;  /* 0x000000ff00047c82 */ /* 0x000fe20008000000 */
[----:B------:R-:W-:Y:S02]  /*09d0*/  IMAD.MOV.U32 R25, RZ, RZ, RZ ;  /* 0x000000ffff197224 */ /* 0x000fe400078e00ff */
[----:B------:R-:W-:Y:S01]  /*09e0*/  IMAD.MOV.U32 R27, RZ, RZ, RZ ;  /* 0x000000ffff1b7224 */ /* 0x000fe200078e00ff */
[----:B------:R-:W-:-:S07]  /*09f0*/  LOP3.LUT R29, R6, 0x80000000, RZ, 0xfc, !PT ;  /* 0x80000000061d7812 */ /* 0x000fce00078efcff */
.L_x_26:
[----:B-1----:R-:W-:-:S06]  /*0a00*/  IMAD.WIDE.U32 R6, R27, 0x4, R4 ;  /* 0x000000041b067825 */ /* 0x002fcc00078e0004 */
[----:B------:R-:W2:Y:S01]  /*0a10*/  LDG.E.CONSTANT R6, desc[UR6][R6.64] ;  /* 0x0000000606067981 */ /* 0x000ea2000c1e9900 */
[C---:B------:R-:W-:Y:S01]  /*0a20*/  SHF.L.U32 R24, R27.reuse, 0x2, RZ ;  /* 0x000000021b187819 */ /* 0x040fe200000006ff */
[----:B------:R-:W-:-:S03]  /*0a30*/  VIADD R27, R27, 0x1 ;  /* 0x000000011b1b7836 */ /* 0x000fc60000000000 */
[C---:B------:R-:W-:Y:S02]  /*0a40*/  ISETP.EQ.AND P0, PT, R24.reuse, RZ, PT ;  /* 0x000000ff1800720c */ /* 0x040fe40003f02270 */
[C---:B------:R-:W-:Y:S02]  /*0a50*/  ISETP.EQ.AND P5, PT, R24.reuse, 0x4, PT ;  /* 0x000000041800780c */ /* 0x040fe40003fa2270 */
[C---:B------:R-:W-:Y:S02]  /*0a60*/  ISETP.EQ.AND P4, PT, R24.reuse, 0x8, PT ;  /* 0x000000081800780c */ /* 0x040fe40003f82270 */
[C---:B------:R-:W-:Y:S02]  /*0a70*/  ISETP.EQ.AND P3, PT, R24.reuse, 0xc, PT ;  /* 0x0000000c1800780c */ /* 0x040fe40003f62270 */
[C---:B------:R-:W-:Y:S02]  /*0a80*/  ISETP.EQ.AND P2, PT, R24.reuse, 0x10, PT ;  /* 0x000000101800780c */ /* 0x040fe40003f42270 */
[----:B------:R-:W-:Y:S01]  /*0a90*/  ISETP.EQ.AND P1, PT, R24, 0x14, PT ;  /* 0x000000141800780c */ /* 0x000fe20003f22270 */
[----:B--2---:R-:W-:-:S03]  /*0aa0*/  IMAD.WIDE.U32 R8, R6, R29, RZ ;  /* 0x0000001d06087225 */ /* 0x004fc600078e00ff */
[----:B------:R-:W-:-:S04]  /*0ab0*/  IADD3 R8, P6, PT, R8, R25, RZ ;  /* 0x0000001908087210 */ /* 0x000fc80007fde0ff */
[----:B------:R-:W-:Y:S01]  /*0ac0*/  IADD3.X R25, PT, PT, R9, UR4, RZ, P6, !PT ;  /* 0x0000000409197c10 */ /* 0x000fe2000b7fe4ff */
[--C-:B------:R-:W-:Y:S01]  /*0ad0*/  @P0 IMAD.MOV.U32 R14, RZ, RZ, R8.reuse ;  /* 0x000000ffff0e0224 */ /* 0x100fe200078e0008 */
[----:B------:R-:W-:Y:S01]  /*0ae0*/  ISETP.NE.AND P6, PT, R27, 0x6, PT ;  /* 0x000000061b00780c */ /* 0x000fe20003fc5270 */
[--C-:B------:R-:W-:Y:S02]  /*0af0*/  @P5 IMAD.MOV.U32 R15, RZ, RZ, R8.reuse ;  /* 0x000000ffff0f5224 */ /* 0x100fe400078e0008 */
[--C-:B------:R-:W-:Y:S02]  /*0b00*/  @P4 IMAD.MOV.U32 R16, RZ, RZ, R8.reuse ;  /* 0x000000ffff104224 */ /* 0x100fe400078e0008 */
[--C-:B------:R-:W-:Y:S02]  /*0b10*/  @P3 IMAD.MOV.U32 R17, RZ, RZ, R8.reuse ;  /* 0x000000ffff113224 */ /* 0x100fe400078e0008 */
[--C-:B------:R-:W-:Y:S02]  /*0b20*/  @P2 IMAD.MOV.U32 R18, RZ, RZ, R8.reuse ;  /* 0x000000ffff122224 */ /* 0x100fe400078e0008 */
[----:B------:R-:W-:-:S04]  /*0b30*/  @P1 IMAD.MOV.U32 R19, RZ, RZ, R8 ;  /* 0x000000ffff131224 */ /* 0x000fc800078e0008 */
[----:B------:R-:W-:Y:S05]  /*0b40*/  @P6 BRA `(.L_x_26) ;  /* 0xfffffffc00ac6947 */ /* 0x000fea000383ffff */
        /* <DEDUP_REMOVED lines=12> */
[----:B------:R-:W-:-:S03]  /*0c10*/  ISETP.EQ.AND P5, PT, R7, 0x4, PT ;  /* 0x000000040700780c */ /* 0x000fc60003fa2270 */
[----:B------:R-:W-:Y:S02]  /*0c20*/  @P3 MOV R8, R14 ;  /* 0x0000000e00083202 */ /* 0x000fe40000000f00 */
[----:B------:R-:W-:Y:S01]  /*0c30*/  @P4 IMAD.MOV.U32 R4, RZ, RZ, R14 ;  /* 0x000000ffff044224 */ /* 0x000fe200078e000e */
[C---:B------:R-:W-:Y:S01]  /*0c40*/  ISETP.EQ.AND P3, PT, R7.reuse, -0x4, PT ;  /* 0xfffffffc0700780c */ /* 0x040fe20003f62270 */
[--C-:B------:R-:W-:Y:S01]  /*0c50*/  @P4 IMAD.MOV.U32 R8, RZ, RZ, R15.reuse ;  /* 0x000000ffff084224 */ /* 0x100fe200078e000f */
[----:B------:R-:W-:Y:S01]  /*0c60*/  ISETP.EQ.AND P4, PT, R7, RZ, PT ;  /* 0x000000ff0700720c */ /* 0x000fe20003f82270 */
[----:B------:R-:W-:Y:S02]  /*0c70*/  @P2 IMAD.MOV.U32 R4, RZ, RZ, R15 ;  /* 0x000000ffff042224 */ /* 0x000fe400078e000f */
[--C-:B------:R-:W-:Y:S02]  /*0c80*/  @P2 IMAD.MOV.U32 R8, RZ, RZ, R16.reuse ;  /* 0x000000ffff082224 */ /* 0x100fe400078e0010 */
[----:B------:R-:W-:-:S02]  /*0c90*/  @P1 IMAD.MOV.U32 R4, RZ, RZ, R16 ;  /* 0x000000ffff041224 */ /* 0x000fc400078e0010 */
[--C-:B------:R-:W-:Y:S02]  /*0ca0*/  @P1 IMAD.MOV.U32 R8, RZ, RZ, R17.reuse ;  /* 0x000000ffff081224 */ /* 0x100fe400078e0011 */
[----:B------:R-:W-:Y:S02]  /*0cb0*/  @P0 IMAD.MOV.U32 R4, RZ, RZ, R17 ;  /* 0x000000ffff040224 */ /* 0x000fe400078e0011 */
[----:B------:R-:W-:Y:S01]  /*0cc0*/  @P0 IMAD.MOV.U32 R8, RZ, RZ, R18 ;  /* 0x000000ffff080224 */ /* 0x000fe200078e0012 */
[----:B------:R-:W-:Y:S01]  /*0cd0*/  @P3 MOV R4, R18 ;  /* 0x0000001200043202 */ /* 0x000fe20000000f00 */
[--C-:B------:R-:W-:Y:S02]  /*0ce0*/  @P3 IMAD.MOV.U32 R8, RZ, RZ, R19.reuse ;  /* 0x000000ffff083224 */ /* 0x100fe400078e0013 */
[----:B------:R-:W-:Y:S02]  /*0cf0*/  @P4 IMAD.MOV.U32 R4, RZ, RZ, R19 ;  /* 0x000000ffff044224 */ /* 0x000fe400078e0013 */
[----:B------:R-:W-:-:S02]  /*0d00*/  @P4 IMAD.MOV.U32 R8, RZ, RZ, R25 ;  /* 0x000000ffff084224 */ /* 0x000fc400078e0019 */
[----:B------:R-:W-:Y:S01]  /*0d10*/  @P5 IMAD.MOV.U32 R4, RZ, RZ, R25 ;  /* 0x000000ffff045224 */ /* 0x000fe200078e0019 */
[----:B------:R-:W-:Y:S06]  /*0d20*/  @!P6 BRA `(.L_x_28) ;  /* 0x00000000002ce947 */ /* 0x000fec0003800000 */
[----:B------:R-:W-:Y:S02]  /*0d30*/  @P2 IMAD.MOV.U32 R5, RZ, RZ, R14 ;  /* 0x000000ffff052224 */ /* 0x000fe400078e000e */
[----:B------:R-:W-:Y:S02]  /*0d40*/  @P1 IMAD.MOV.U32 R5, RZ, RZ, R15 ;  /* 0x000000ffff051224 */ /* 0x000fe400078e000f */
[----:B------:R-:W-:Y:S01]  /*0d50*/  @P0 IMAD.MOV.U32 R5, RZ, RZ, R16 ;  /* 0x000000ffff050224 */ /* 0x000fe200078e0010 */
[----:B------:R-:W-:Y:S01]  /*0d60*/  ISETP.EQ.AND P0, PT, R7, 0x8, PT ;  /* 0x000000080700780c */ /* 0x000fe20003f02270 */
[----:B------:R-:W-:Y:S01]  /*0d70*/  @P3 IMAD.MOV.U32 R5, RZ, RZ, R17 ;  /* 0x000000ffff053224 */ /* 0x000fe200078e0011 */
[----:B------:R-:W-:Y:S01]  /*0d80*/  @P4 MOV R5, R18 ;  /* 0x0000001200054202 */ /* 0x000fe20000000f00 */
[----:B------:R-:W-:Y:S01]  /*0d90*/  @P5 IMAD.MOV.U32 R5, RZ, RZ, R19 ;  /* 0x000000ffff055224 */ /* 0x000fe200078e0013 */
[----:B------:R-:W-:-:S04]  /*0da0*/  LOP3.LUT R7, R6, 0x1f, RZ, 0xc0, !PT ;  /* 0x0000001f06077812 */ /* 0x000fc800078ec0ff */
[----:B------:R-:W-:-:S05]  /*0db0*/  SHF.L.W.U32.HI R8, R4, R7, R8 ;  /* 0x0000000704087219 */ /* 0x000fca0000010e08 */
[----:B------:R-:W-:-:S05]  /*0dc0*/  @P0 IMAD.MOV.U32 R5, RZ, RZ, R25 ;  /* 0x000000ffff050224 */ /* 0x000fca00078e0019 */
[----:B------:R-:W-:-:S07]  /*0dd0*/  SHF.L.W.U32.HI R4, R5, R7, R4 ;  /* 0x0000000705047219 */ /* 0x000fce0000010e04 */
.L_x_28:
[----:B------:R-:W-:Y:S05]  /*0de0*/  BSYNC.RECONVERGENT B1 ;  /* 0x0000000000017941 */ /* 0x000fea0003800200 */
.L_x_27:
        /* <DEDUP_REMOVED lines=10> */
[----:B------:R-:W1:Y:S01]  /*0e90*/  I2F.F64.S64 R4, R4 ;  /* 0x0000000400047312 */ /* 0x000e620000301c00 */
[----:B------:R-:W-:Y:S02]  /*0ea0*/  LEA.HI R24, R24, R9, RZ, 0x1 ;  /* 0x0000000918187211 */ /* 0x000fe400078f08ff */
[----:B------:R-:W-:-:S03]  /*0eb0*/  ISETP.GE.AND P0, PT, R13, RZ, PT ;  /* 0x000000ff0d00720c */ /* 0x000fc60003f06270 */
[----:B------:R-:W-:-:S04]  /*0ec0*/  IMAD.MOV R8, RZ, RZ, -R24 ;  /* 0x000000ffff087224 */ /* 0x000fc800078e0a18 */
[----:B------:R-:W-:Y:S01]  /*0ed0*/  @!P1 IMAD.MOV.U32 R24, RZ, RZ, R8 ;  /* 0x000000ffff189224 */ /* 0x000fe200078e0008 */
[----:B-1----:R-:W-:-:S10]  /*0ee0*/  DMUL R6, R4, UR4 ;  /* 0x0000000404067c28 */ /* 0x002fd40008000000 */
[----:B------:R-:W1:Y:S02]  /*0ef0*/  F2F.F32.F64 R6, R6 ;  /* 0x0000000600067310 */ /* 0x000e640000301000 */
[----:B-1----:R-:W-:-:S07]  /*0f00*/  FSEL R5, -R6, R6, !P0 ;  /* 0x0000000606057208 */ /* 0x002fce0004000100 */
.L_x_25:
[----:B------:R-:W-:Y:S05]  /*0f10*/  BSYNC.RECONVERGENT B0 ;  /* 0x0000000000007941 */ /* 0x000fea0003800200 */
.L_x_24:
[----:B------:R-:W-:Y:S01]  /*0f20*/  FMUL R4, R5, R5 ;  /* 0x0000000505047220 */ /* 0x000fe20000400000 */
[C---:B------:R-:W-:Y:S01]  /*0f30*/  LOP3.LUT R6, R24.reuse, 0x1, RZ, 0xc0, !PT ;  /* 0x0000000118067812 */ /* 0x040fe200078ec0ff */
[----:B------:R-:W1:Y:S01]  /*0f40*/  LDCU.64 UR4, c[0x0][0x388] ;  /* 0x00007100ff0477ac */ /* 0x000e620008000a00 */
[----:B------:R-:W-:Y:S01]  /*0f50*/  LOP3.LUT P1, RZ, R24, 0x2, RZ, 0xc0, !PT ;  /* 0x0000000218ff7812 */ /* 0x000fe2000782c0ff */
[----:B------:R-:W-:Y:S01]  /*0f60*/  FFMA R20, R4, R20, -0.0013887860113754868507 ;  /* 0xbab607ed04147423 */ /* 0x000fe20000000014 */
[----:B------:R-:W-:-:S04]  /*0f70*/  ISETP.NE.U32.AND P0, PT, R6, 0x1, PT ;  /* 0x000000010600780c */ /* 0x000fc80003f05070 */
[----:B------:R-:W-:Y:S02]  /*0f80*/  FSEL R21, R21, 0.041666727513074874878, P0 ;  /* 0x3d2aaabb15157808 */ /* 0x000fe40000000000 */
[----:B------:R-:W-:Y:S02]  /*0f90*/  FSEL R7, R20, -0.00019574658654164522886, !P0 ;  /* 0xb94d415314077808 */ /* 0x000fe40004000000 */
[----:B------:R-:W-:Y:S02]  /*0fa0*/  FSEL R22, -R22, -0.4999999701976776123, P0 ;  /* 0xbeffffff16167808 */ /* 0x000fe40000000100 */
[----:B------:R-:W-:Y:S01]  /*0fb0*/  FSEL R5, R5, 1, P0 ;  /* 0x3f80000005057808 */ /* 0x000fe20000000000 */
[----:B------:R-:W-:-:S04]  /*0fc0*/  FFMA R7, R4, R7, R21 ;  /* 0x0000000704077223 */ /* 0x000fc80000000015 */
[C---:B------:R-:W-:Y:S01]  /*0fd0*/  FFMA R7, R4.reuse, R7, R22 ;  /* 0x0000000704077223 */ /* 0x040fe20000000016 */
[----:B------:R-:W-:Y:S01]  /*0fe0*/  FFMA R6, R4, R5, RZ ;  /* 0x0000000504067223 */ /* 0x000fe200000000ff */
[----:B-1----:R-:W-:-:S03]  /*0ff0*/  IADD3 R4, P0, PT, R10, UR4, RZ ;  /* 0x000000040a047c10 */ /* 0x002fc6000ff1e0ff */
[----:B------:R-:W-:Y:S01]  /*1000*/  FFMA R7, R6, R7, R5 ;  /* 0x0000000706077223 */ /* 0x000fe20000000005 */
[----:B------:R-:W-:Y:S01]  /*1010*/  IADD3.X R5, PT, PT, R0, UR5, RZ, P0, !PT ;  /* 0x0000000500057c10 */ /* 0x000fe200087fe4ff */
[----:B------:R-:W1:Y:S02]  /*1020*/  LDCU.64 UR4, c[0x0][0x390] ;  /* 0x00007200ff0477ac */ /* 0x000e640008000a00 */
[----:B------:R-:W-:-:S05]  /*1030*/  @P1 FADD R7, RZ, -R7 ;  /* 0x80000007ff071221 */ /* 0x000fca0000000000 */
[----:B------:R2:W-:Y:S04]  /*1040*/  STG.E desc[UR6][R2.64+0x4], R7 ;  /* 0x0000040702007986 */ /* 0x0005e8000c101906 */
[----:B------:R-:W3:Y:S02]  /*1050*/  LDG.E.64 R8, desc[UR6][R4.64] ;  /* 0x0000000604087981 */ /* 0x000ee4000c1e1b00 */
[C---:B---3--:R-:W-:Y:S01]  /*1060*/  FMUL R0, R7.reuse, R9 ;  /* 0x0000000907007220 */ /* 0x048fe20000400000 */
[----:B------:R-:W-:-:S03]  /*1070*/  FMUL R6, R7, R8 ;  /* 0x0000000807067220 */ /* 0x000fc60000400000 */
[C---:B------:R-:W-:Y:S01]  /*1080*/  FFMA R8, R23.reuse, R8, -R0 ;  /* 0x0000000817087223 */ /* 0x040fe20000000800 */
[----:B------:R-:W-:Y:S01]  /*1090*/  FFMA R9, R23, R9, R6 ;  /* 0x0000000917097223 */ /* 0x000fe20000000006 */
[----:B------:R-:W-:-:S04]  /*10a0*/  IMAD.IADD R0, R11, 0x1, R12 ;  /* 0x000000010b007824 */ /* 0x000fc800078e020c */
[----:B------:R2:W-:Y:S01]  /*10b0*/  STG.E.64 desc[UR6][R4.64], R8 ;  /* 0x0000000804007986 */ /* 0x0005e2000c101b06 */
[----:B-1----:R-:W-:Y:S01]  /*10c0*/  ISETP.GE.U32.AND P0, PT, R0, UR4, PT ;  /* 0x0000000400007c0c */ /* 0x002fe2000bf06070 */
[--C-:B------:R-:W-:Y:S01]  /*10d0*/  IMAD.MOV.U32 R12, RZ, RZ, R0.reuse ;  /* 0x000000ffff0c7224 */ /* 0x100fe200078e0000 */
[----:B------:R-:W-:-:S04]  /*10e0*/  SHF.R.S32.HI R13, RZ, 0x1f, R0 ;  /* 0x0000001fff0d7819 */ /* 0x000fc80000011400 */
[----:B------:R-:W-:-:S13]  /*10f0*/  ISETP.GE.U32.AND.EX P0, PT, R13, UR5, PT, P0 ;  /* 0x000000050d007c0c */ /* 0x000fda000bf06100 */
[----:B--2---:R-:W-:Y:S05]  /*1100*/  @!P0 BRA `(.L_x_29) ;  /* 0xffffffec00f88947 */ /* 0x004fea000383ffff */
[----:B------:R-:W-:Y:S05]  /*1110*/  EXIT ;  /* 0x000000000000794d */ /* 0x000fea0003800000 */
.L_x_30:
        /* <DEDUP_REMOVED lines=14> */
.L_x_169:


//--------------------- .text._Z13populate_realP6float2Phm --------------------------
	.section	.text._Z13populate_realP6float2Phm,"ax",@progbits
	.align	128
        .global         _Z13populate_realP6float2Phm
        .type           _Z13populate_realP6float2Phm,@function
        .size           _Z13populate_realP6float2Phm,(.L_x_157 - _Z13populate_realP6float2Phm)
        .other          _Z13populate_realP6float2Phm,@"STO_CUDA_ENTRY STV_DEFAULT"
_Z13populate_realP6float2Phm:
.text._Z13populate_realP6float2Phm:
        /* <DEDUP_REMOVED lines=17> */
.L_x_33:
[----:B---3--:R-:W-:-:S04]  /*0110*/  IADD3 R6, P0, PT, R5, UR8, RZ ;  /* 0x0000000805067c10 */ /* 0x008fc8000ff1e0ff */
[----:B------:R-:W-:-:S05]  /*0120*/  IADD3.X R7, PT, PT, R2, UR9, RZ, P0, !PT ;  /* 0x0000000902077c10 */ /* 0x000fca00087fe4ff */
[----:B-1----:R-:W3:Y:S01]  /*0130*/  LDG.E.U8 R0, desc[UR6][R6.64] ;  /* 0x0000000606007981 */ /* 0x002ee2000c1e1100 */
[----:B------:R-:W-:Y:S01]  /*0140*/  IMAD.MOV.U32 R9, RZ, RZ, 0x3b808081 ;  /* 0x3b808081ff097424 */ /* 0x000fe200078e00ff */
[----:B------:R-:W-:Y:S01]  /*0150*/  BSSY.RECONVERGENT B1, `(.L_x_31) ;  /* 0x000000d000017945 */ /* 0x000fe20003800200 */
[----:B------:R-:W-:-:S04]  /*0160*/  IMAD.MOV.U32 R8, RZ, RZ, 0x437f0000 ;  /* 0x437f0000ff087424 */ /* 0x000fc800078e00ff */
[----:B------:R-:W-:-:S04]  /*0170*/  FFMA R8, R9, -R8, 1 ;  /* 0x3f80000009087423 */ /* 0x000fc80000000808 */
[----:B------:R-:W-:Y:S01]  /*0180*/  FFMA R9, R8, R9, 0.0039215688593685626984 ;  /* 0x3b80808108097423 */ /* 0x000fe20000000009 */
[----:B---3--:R-:W-:-:S04]  /*0190*/  I2FP.F32.U32 R0, R0 ;  /* 0x0000000000007245 */ /* 0x008fc80000201000 */
[----:B------:R-:W0:Y:S01]  /*01a0*/  FCHK P0, R0, 255 ;  /* 0x437f000000007902 */ /* 0x000e220000000000 */
[----:B------:R-:W-:-:S04]  /*01b0*/  FFMA R8, R0, R9, RZ ;  /* 0x0000000900087223 */ /* 0x000fc800000000ff */
[----:B------:R-:W-:-:S04]  /*01c0*/  FFMA R10, R8, -255, R0 ;  /* 0xc37f0000080a7823 */ /* 0x000fc80000000000 */
[----:B------:R-:W-:Y:S01]  /*01d0*/  FFMA R9, R9, R10, R8 ;  /* 0x0000000a09097223 */ /* 0x000fe20000000008 */
[----:B0-----:R-:W-:Y:S06]  /*01e0*/  @!P0 BRA `(.L_x_32) ;  /* 0x00000000000c8947 */ /* 0x001fec0003800000 */
[----:B------:R-:W-:-:S07]  /*01f0*/  MOV R6, 0x210 ;  /* 0x0000021000067802 */ /* 0x000fce0000000f00 */
[----:B--2-4-:R-:W-:Y:S05]  /*0200*/  CALL.REL.NOINC `($__internal_1_$__cuda_sm3x_div_rn_noftz_f32_slowpath) ;  /* 0x0000000000307944 */ /* 0x014fea0003c00000 */
[----:B------:R-:W-:-:S07]  /*0210*/  IMAD.MOV.U32 R9, RZ, RZ, R0 ;  /* 0x000000ffff097224 */ /* 0x000fce00078e0000 */
.L_x_32:
[----:B--2-4-:R-:W-:Y:S05]  /*0220*/  BSYNC.RECONVERGENT B1 ;  /* 0x0000000000017941 */ /* 0x014fea0003800200 */
.L_x_31:
[----:B------:R-:W-:-:S04]  /*0230*/  LEA R6, P0, R5, UR10, 0x3 ;  /* 0x0000000a05067c11 */ /* 0x000fc8000f8018ff */
[----:B------:R-:W-:Y:S01]  /*0240*/  LEA.HI.X R7, R5, UR11, R2, 0x3, P0 ;  /* 0x0000000b05077c11 */ /* 0x000fe200080f1c02 */
        /* <DEDUP_REMOVED lines=8> */
        .weak           $__internal_1_$__cuda_sm3x_div_rn_noftz_f32_slowpath
        .type           $__internal_1_$__cuda_sm3x_div_rn_noftz_f32_slowpath,@function
        .size           $__internal_1_$__cuda_sm3x_div_rn_noftz_f32_slowpath,(.L_x_157 - $__internal_1_$__cuda_sm3x_div_rn_noftz_f32_slowpath)
$__internal_1_$__cuda_sm3x_div_rn_noftz_f32_slowpath:
[--C-:B------:R-:W-:Y:S01]  /*02d0*/  SHF.R.U32.HI R7, RZ, 0x17, R0.reuse ;  /* 0x00000017ff077819 */ /* 0x100fe20000011600 */
[----:B------:R-:W-:Y:S04]  /*02e0*/  BSSY.RECONVERGENT B0, `(.L_x_34) ;  /* 0x000005c000007945 */ /* 0x000fe80003800200 */
[----:B------:R-:W-:Y:S01]  /*02f0*/  BSSY.RELIABLE B2, `(.L_x_35) ;  /* 0x000001a000027945 */ /* 0x000fe20003800100 */
[----:B------:R-:W-:Y:S01]  /*0300*/  LOP3.LUT R9, R7, 0xff, RZ, 0xc0, !PT ;  /* 0x000000ff07097812 */ /* 0x000fe200078ec0ff */
[----:B------:R-:W-:-:S04]  /*0310*/  IMAD.MOV.U32 R7, RZ, RZ, R0 ;  /* 0x000000ffff077224 */ /* 0x000fc800078e0000 */
[----:B------:R-:W-:-:S05]  /*0320*/  VIADD R10, R9, 0xffffffff ;  /* 0xffffffff090a7836 */ /* 0x000fca0000000000 */
[----:B------:R-:W-:-:S13]  /*0330*/  ISETP.GT.U32.OR P0, PT, R10, 0xfd, !PT ;  /* 0x000000fd0a00780c */ /* 0x000fda0007f04470 */
[----:B------:R-:W-:Y:S01]  /*0340*/  @!P0 IMAD.MOV.U32 R8, RZ, RZ, RZ ;  /* 0x000000ffff088224 */ /* 0x000fe200078e00ff */
[----:B------:R-:W-:Y:S06]  /*0350*/  @!P0 BRA `(.L_x_36) ;  /* 0x00000000004c8947 */ /* 0x000fec0003800000 */
[----:B------:R-:W-:-:S13]  /*0360*/  FSETP.GTU.FTZ.AND P0, PT, |R0|, +INF , PT ;  /* 0x7f8000000000780b */ /* 0x000fda0003f1c200 */
[----:B------:R-:W-:Y:S05]  /*0370*/  @P0 BREAK.RELIABLE B2 ;  /* 0x0000000000020942 */ /* 0x000fea0003800100 */
[----:B------:R-:W-:Y:S05]  /*0380*/  @P0 BRA `(.L_x_37) ;  /* 0x0000000400400947 */ /* 0x000fea0003800000 */
[----:B------:R-:W-:-:S05]  /*0390*/  IMAD.MOV.U32 R8, RZ, RZ, 0x437f0000 ;  /* 0x437f0000ff087424 */ /* 0x000fca00078e00ff */
[----:B------:R-:W-:-:S13]  /*03a0*/  LOP3.LUT P0, RZ, R8, 0x7fffffff, R7, 0xc8, !PT ;  /* 0x7fffffff08ff7812 */ /* 0x000fda000780c807 */
[----:B------:R-:W-:Y:S05]  /*03b0*/  @!P0 BREAK.RELIABLE B2 ;  /* 0x0000000000028942 */ /* 0x000fea0003800100 */
[----:B------:R-:W-:Y:S05]  /*03c0*/  @!P0 BRA `(.L_x_38) ;  /* 0x0000000400288947 */ /* 0x000fea0003800000 */
[----:B------:R-:W-:-:S13]  /*03d0*/  LOP3.LUT P0, RZ, R7, 0x7fffffff, RZ, 0xc0, !PT ;  /* 0x7fffffff07ff7812 */ /* 0x000fda000780c0ff */
[----:B------:R-:W-:Y:S05]  /*03e0*/  @!P0 BREAK.RELIABLE B2 ;  /* 0x0000000000028942 */ /* 0x000fea0003800100 */
[----:B------:R-:W-:Y:S05]  /*03f0*/  @!P0 BRA `(.L_x_39) ;  /* 0x0000000400148947 */ /* 0x000fea0003800000 */
[----:B------:R-:W-:Y:S02]  /*0400*/  FSETP.NEU.FTZ.AND P1, PT, |R0|, +INF , PT ;  /* 0x7f8000000000780b */ /* 0x000fe40003f3d200 */
[----:B------:R-:W-:-:S04]  /*0410*/  LOP3.LUT P0, RZ, R8, 0x7fffffff, RZ, 0xc0, !PT ;  /* 0x7fffffff08ff7812 */ /* 0x000fc8000780c0ff */
[----:B------:R-:W-:-:S13]  /*0420*/  PLOP3.LUT P0, PT, P1, P0, PT, 0x2f, 0xf2 ;  /* 0x0000000000f2781c */ /* 0x000fda0000f00577 */
[----:B------:R-:W-:Y:S05]  /*0430*/  @P0 BREAK.RELIABLE B2 ;  /* 0x0000000000020942 */ /* 0x000fea0003800100 */
[----:B------:R-:W-:Y:S05]  /*0440*/  @P0 BRA `(.L_x_40) ;  /* 0x0000000000f40947 */ /* 0x000fea0003800000 */
[----:B------:R-:W-:-:S13]  /*0450*/  ISETP.GE.AND P0, PT, R10, RZ, PT ;  /* 0x000000ff0a00720c */ /* 0x000fda0003f06270 */
[----:B------:R-:W-:Y:S02]  /*0460*/  @P0 IMAD.MOV.U32 R8, RZ, RZ, RZ ;  /* 0x000000ffff080224 */ /* 0x000fe400078e00ff */
[----:B------:R-:W-:Y:S01]  /*0470*/  @!P0 FFMA R7, R0, 1.84467440737095516160e+19, RZ ;  /* 0x5f80000000078823 */ /* 0x000fe200000000ff */
[----:B------:R-:W-:-:S07]  /*0480*/  @!P0 IMAD.MOV.U32 R8, RZ, RZ, -0x40 ;  /* 0xffffffc0ff088424 */ /* 0x000fce00078e00ff */
.L_x_36:
[----:B------:R-:W-:Y:S05]  /*0490*/  BSYNC.RELIABLE B2 ;  /* 0x0000000000027941 */ /* 0x000fea0003800100 */
.L_x_35:
[----:B------:R-:W-:Y:S01]  /*04a0*/  UMOV UR4, 0x437f0000 ;  /* 0x437f000000047882 */ /* 0x000fe20000000000 */
[----:B------:R-:W-:Y:S01]  /*04b0*/  VIADD R9, R9, 0xffffff81 ;  /* 0xffffff8109097836 */ /* 0x000fe20000000000 */
[----:B------:R-:W-:Y:S01]  /*04c0*/  UIADD3 UR4, UPT, UPT, UR4, -0x3800000, URZ ;  /* 0xfc80000004047890 */ /* 0x000fe2000fffe0ff */
[----:B------:R-:W-:Y:S02]  /*04d0*/  BSSY.RECONVERGENT B2, `(.L_x_41) ;  /* 0x0000033000027945 */ /* 0x000fe40003800200 */
[----:B------:R-:W-:Y:S01]  /*04e0*/  IMAD R0, R9, -0x800000, R7 ;  /* 0xff80000009007824 */ /* 0x000fe200078e0207 */
[----:B------:R-:W-:Y:S02]  /*04f0*/  IADD3 R8, PT, PT, R8, -0x7, R9 ;  /* 0xfffffff908087810 */ /* 0x000fe40007ffe009 */
[----:B------:R-:W-:-:S03]  /*0500*/  FADD.FTZ R11, -RZ, -UR4 ;  /* 0x80000004ff0b7e21 */ /* 0x000fc60008010100 */
[----:B------:R-:W0:Y:S02]  /*0510*/  MUFU.RCP R10, UR4 ;  /* 0x00000004000a7d08 */ /* 0x000e240008001000 */
        /* <DEDUP_REMOVED lines=21> */
[-CC-:B------:R-:W-:Y:S01]  /*0670*/  FFMA.RM R8, R13, R11.reuse, R10.reuse ;  /* 0x0000000b0d087223 */ /* 0x180fe2000000400a */
[C---:B------:R-:W-:Y:S02]  /*0680*/  ISETP.NE.AND P2, PT, R12.reuse, RZ, PT ;  /* 0x000000ff0c00720c */ /* 0x040fe40003f45270 */
[C---:B------:R-:W-:Y:S02]  /*0690*/  ISETP.NE.AND P1, PT, R12.reuse, RZ, PT ;  /* 0x000000ff0c00720c */ /* 0x040fe40003f25270 */
[----:B------:R-:W-:Y:S01]  /*06a0*/  LOP3.LUT R9, R7, 0x7fffff, RZ, 0xc0, !PT ;  /* 0x007fffff07097812 */ /* 0x000fe200078ec0ff */
[----:B------:R-:W-:Y:S01]  /*06b0*/  FFMA.RP R7, R13, R11, R10 ;  /* 0x0000000b0d077223 */ /* 0x000fe2000000800a */
[----:B------:R-:W-:Y:S02]  /*06c0*/  VIADD R10, R12, 0x20 ;  /* 0x000000200c0a7836 */ /* 0x000fe40000000000 */
[----:B------:R-:W-:Y:S01]  /*06d0*/  LOP3.LUT R9, R9, 0x800000, RZ, 0xfc, !PT ;  /* 0x0080000009097812 */ /* 0x000fe200078efcff */
[----:B------:R-:W-:Y:S01]  /*06e0*/  IMAD.MOV R11, RZ, RZ, -R12 ;  /* 0x000000ffff0b7224 */ /* 0x000fe200078e0a0c */
[----:B------:R-:W-:-:S02]  /*06f0*/  FSETP.NEU.FTZ.AND P0, PT, R7, R8, PT ;  /* 0x000000080700720b */ /* 0x000fc40003f1d000 */
[----:B------:R-:W-:Y:S02]  /*0700*/  SHF.L.U32 R10, R9, R10, RZ ;  /* 0x0000000a090a7219 */ /* 0x000fe400000006ff */
[----:B------:R-:W-:Y:S02]  /*0710*/  SEL R8, R11, RZ, P2 ;  /* 0x000000ff0b087207 */ /* 0x000fe40001000000 */
[----:B------:R-:W-:Y:S02]  /*0720*/  ISETP.NE.AND P1, PT, R10, RZ, P1 ;  /* 0x000000ff0a00720c */ /* 0x000fe40000f25270 */
[----:B------:R-:W-:Y:S02]  /*0730*/  SHF.R.U32.HI R8, RZ, R8, R9 ;  /* 0x00000008ff087219 */ /* 0x000fe40000011609 */
[----:B------:R-:W-:Y:S02]  /*0740*/  PLOP3.LUT P0, PT, P0, P1, PT, 0xf8, 0x8f ;  /* 0x00000000008f781c */ /* 0x000fe40000703f70 */
[----:B------:R-:W-:-:S02]  /*0750*/  SHF.R.U32.HI R10, RZ, 0x1, R8 ;  /* 0x00000001ff0a7819 */ /* 0x000fc40000011608 */
[----:B------:R-:W-:-:S04]  /*0760*/  SEL R7, RZ, 0x1, !P0 ;  /* 0x00000001ff077807 */ /* 0x000fc80004000000 */
[----:B------:R-:W-:-:S04]  /*0770*/  LOP3.LUT R7, R7, 0x1, R10, 0xf8, !PT ;  /* 0x0000000107077812 */ /* 0x000fc800078ef80a */
[----:B------:R-:W-:-:S05]  /*0780*/  LOP3.LUT R7, R7, R8, RZ, 0xc0, !PT ;  /* 0x0000000807077212 */ /* 0x000fca00078ec0ff */
[----:B------:R-:W-:-:S05]  /*0790*/  IMAD.IADD R7, R10, 0x1, R7 ;  /* 0x000000010a077824 */ /* 0x000fca00078e0207 */
[----:B------:R-:W-:Y:S01]  /*07a0*/  LOP3.LUT R0, R7, R0, RZ, 0xfc, !PT ;  /* 0x0000000007007212 */ /* 0x000fe200078efcff */
[----:B------:R-:W-:Y:S06]  /*07b0*/  BRA `(.L_x_44) ;  /* 0x0000000000107947 */ /* 0x000fec0003800000 */
.L_x_43:
[----:B------:R-:W-:-:S04]  /*07c0*/  LOP3.LUT R0, R0, 0x80000000, RZ, 0xc0, !PT ;  /* 0x8000000000007812 */ /* 0x000fc800078ec0ff */
[----:B------:R-:W-:Y:S01]  /*07d0*/  LOP3.LUT R0, R0, 0x7f800000, RZ, 0xfc, !PT ;  /* 0x7f80000000007812 */ /* 0x000fe200078efcff */
[----:B------:R-:W-:Y:S06]  /*07e0*/  BRA `(.L_x_44) ;  /* 0x0000000000047947 */ /* 0x000fec0003800000 */
.L_x_42:
[----:B------:R-:W-:-:S07]  /*07f0*/  IMAD R0, R8, 0x800000, R0 ;  /* 0x0080000008007824 */ /* 0x000fce00078e0200 */
.L_x_44:
[----:B------:R-:W-:Y:S05]  /*0800*/  BSYNC.RECONVERGENT B2 ;  /* 0x0000000000027941 */ /* 0x000fea0003800200 */
.L_x_41:
[----:B------:R-:W-:Y:S05]  /*0810*/  BRA `(.L_x_45) ;  /* 0x0000000000207947 */ /* 0x000fea0003800000 */
.L_x_40:
[----:B------:R-:W-:-:S04]  /*0820*/  LOP3.LUT R0, R8, 0x80000000, R7, 0x48, !PT ;  /* 0x8000000008007812 */ /* 0x000fc800078e4807 */
[----:B------:R-:W-:Y:S01]  /*0830*/  LOP3.LUT R0, R0, 0x7f800000, RZ, 0xfc, !PT ;  /* 0x7f80000000007812 */ /* 0x000fe200078efcff */
[----:B------:R-:W-:Y:S06]  /*0840*/  BRA `(.L_x_45) ;  /* 0x0000000000147947 */ /* 0x000fec0003800000 */
.L_x_39:
[----:B------:R-:W-:Y:S01]  /*0850*/  LOP3.LUT R0, R8, 0x80000000, R7, 0x48, !PT ;  /* 0x8000000008007812 */ /* 0x000fe200078e4807 */
[----:B------:R-:W-:Y:S06]  /*0860*/  BRA `(.L_x_45) ;  /* 0x00000000000c7947 */ /* 0x000fec0003800000 */
.L_x_38:
[----:B------:R-:W0:Y:S01]  /*0870*/  MUFU.RSQ R0, -QNAN ;  /* 0xffc0000000007908 */ /* 0x000e220000001400 */
[----:B------:R-:W-:Y:S05]  /*0880*/  BRA `(.L_x_45) ;  /* 0x0000000000047947 */ /* 0x000fea0003800000 */
.L_x_37:
[----:B------:R-:W-:-:S07]  /*0890*/  FADD.FTZ R0, R0, 255 ;  /* 0x437f000000007421 */ /* 0x000fce0000010000 */
.L_x_45:
[----:B------:R-:W-:Y:S05]  /*08a0*/  BSYNC.RECONVERGENT B0 ;  /* 0x0000000000007941 */ /* 0x000fea0003800200 */
.L_x_34:
[----:B------:R-:W-:-:S04]  /*08b0*/  IMAD.MOV.U32 R7, RZ, RZ, 0x0 ;  /* 0x00000000ff077424 */ /* 0x000fc800078e00ff */
[----:B0-----:R-:W-:Y:S05]  /*08c0*/  RET.REL.NODEC R6 `(_Z13populate_realP6float2Phm) ;  /* 0xfffffff406cc7950 */ /* 0x001fea0003c3ffff */
.L_x_46:
        /* <DEDUP_REMOVED lines=11> */
.L_x_157:


//--------------------- .text._Z16vevid_phase_litePhffm --------------------------
	.section	.text._Z16vevid_phase_litePhffm,"ax",@progbits
	.align	128
        .global         _Z16vevid_phase_litePhffm
        .type           _Z16vevid_phase_litePhffm,@function
        .size           _Z16vevid_phase_litePhffm,(.L_x_158 - _Z16vevid_phase_litePhffm)
        .other          _Z16vevid_phase_litePhffm,@"STO_CUDA_ENTRY STV_DEFAULT"
_Z16vevid_phase_litePhffm:
.text._Z16vevid_phase_litePhffm:
        /* <DEDUP_REMOVED lines=14> */
[----:B------:R-:W2:Y:S01]  /*00e0*/  LDCU.64 UR12, c[0x0][0x390] ;  /* 0x00007200ff0c77ac */ /* 0x000ea20008000a00 */
[----:B------:R-:W3:Y:S01]  /*00f0*/  LDCU.128 UR8, c[0x0][0x380] ;  /* 0x00007000ff0877ac */ /* 0x000ee20008000c00 */
[----:B0-----:R-:W-:-:S07]  /*0100*/  IMAD R7, R7, UR4, RZ ;  /* 0x0000000407077c24 */ /* 0x001fce000f8e02ff */
.L_x_51:
[----:B0--3--:R-:W-:-:S04]  /*0110*/  IADD3 R4, P0, PT, R0, UR8, RZ ;  /* 0x0000000800047c10 */ /* 0x009fc8000ff1e0ff */
[----:B------:R-:W-:-:S05]  /*0120*/  IADD3.X R5, PT, PT, R6, UR9, RZ, P0, !PT ;  /* 0x0000000906057c10 */ /* 0x000fca00087fe4ff */
[----:B-1----:R-:W3:Y:S01]  /*0130*/  LDG.E.U8 R6, desc[UR6][R4.64] ;  /* 0x0000000604067981 */ /* 0x002ee2000c1e1100 */
[----:B------:R-:W-:Y:S01]  /*0140*/  BSSY.RECONVERGENT B0, `(.L_x_47) ;  /* 0x0000012000007945 */ /* 0x000fe20003800200 */
[----:B---3--:R-:W-:-:S05]  /*0150*/  I2FP.F32.U32 R6, R6 ;  /* 0x0000000600067245 */ /* 0x008fca0000201000 */
[----:B------:R-:W-:-:S04]  /*0160*/  FADD R9, R6, UR11 ;  /* 0x0000000b06097e21 */ /* 0x000fc80008000000 */
[----:B------:R-:W-:-:S05]  /*0170*/  FMUL R9, R9, -UR10 ;  /* 0x8000000a09097c20 */ /* 0x000fca0008400000 */
[----:B------:R-:W-:-:S04]  /*0180*/  FSETP.GT.AND P2, PT, |R9|, |R6|, PT ;  /* 0x400000060900720b */ /* 0x000fc80003f44200 */
        /* <DEDUP_REMOVED lines=11> */
[----:B--2---:R-:W-:Y:S05]  /*0240*/  CALL.REL.NOINC `($__internal_2_$__cuda_sm3x_div_rn_noftz_f32_slowpath) ;  /* 0x0000000000c47944 */ /* 0x004fea0003c00000 */
[----:B------:R-:W-:-:S07]  /*0250*/  IMAD.MOV.U32 R8, RZ, RZ, R0 ;  /* 0x000000ffff087224 */ /* 0x000fce00078e0000 */
.L_x_48:
[----:B--2---:R-:W-:Y:S05]  /*0260*/  BSYNC.RECONVERGENT B0 ;  /* 0x0000000000007941 */ /* 0x004fea0003800200 */
.L_x_47:
[----:B------:R-:W-:Y:S02]  /*0270*/  IMAD.MOV.U32 R11, RZ, RZ, 0x3b33710b ;  /* 0x3b33710bff0b7424 */ /* 0x000fe400078e00ff */
[----:B------:R-:W-:Y:S01]  /*0280*/  FMUL R0, R8, R8 ;  /* 0x0000000808007220 */ /* 0x000fe20000400000 */
[----:B------:R-:W-:Y:S01]  /*0290*/  IMAD.MOV.U32 R13, RZ, RZ, 0x3f6ee581 ;  /* 0x3f6ee581ff0d7424 */ /* 0x000fe200078e00ff */
[C---:B------:R-:W-:Y:S01]  /*02a0*/  FSETP.NEU.AND P1, PT, |R6|.reuse, |R9|, PT ;  /* 0x400000090600720b */ /* 0x040fe20003f2d200 */
[----:B------:R-:W-:Y:S01]  /*02b0*/  FADD R6, |R6|, |R9| ;  /* 0x4000000906067221 */ /* 0x000fe20000000200 */
[C---:B------:R-:W-:Y:S01]  /*02c0*/  FFMA R11, R0.reuse, R11, -0.015681877732276916504 ;  /* 0xbc807748000b7423 */ /* 0x040fe2000000000b */
[----:B------:R-:W-:Y:S01]  /*02d0*/  FSETP.NEU.AND P0, PT, R3, RZ, PT ;  /* 0x000000ff0300720b */ /* 0x000fe20003f0d000 */
[----:B------:R-:W-:Y:S01]  /*02e0*/  IMAD.MOV.U32 R10, RZ, RZ, 0x3ea2f983 ;  /* 0x3ea2f983ff0a7424 */ /* 0x000fe200078e00ff */
[----:B------:R-:W-:Y:S01]  /*02f0*/  BSSY.RECONVERGENT B0, `(.L_x_49) ;  /* 0x000001c000007945 */ /* 0x000fe20003800200 */
[----:B------:R-:W-:Y:S01]  /*0300*/  FFMA R11, R0, R11, 0.042200751602649688721 ;  /* 0x3d2cdab2000b7423 */ /* 0x000fe2000000000b */
[----:B------:R-:W-:-:S03]  /*0310*/  IMAD.MOV.U32 R3, RZ, RZ, 0x40490fdb ;  /* 0x40490fdbff037424 */ /* 0x000fc600078e00ff */
[----:B------:R-:W-:Y:S01]  /*0320*/  FFMA R11, R0, R11, -0.074792981147766113281 ;  /* 0xbd992d10000b7423 */ /* 0x000fe2000000000b */
[----:B------:R-:W-:-:S03]  /*0330*/  FFMA R3, R10, -R3, 1 ;  /* 0x3f8000000a037423 */ /* 0x000fc60000000803 */
[----:B------:R-:W-:Y:S01]  /*0340*/  FFMA R11, R0, R11, 0.10640415549278259277 ;  /* 0x3dd9ea6c000b7423 */ /* 0x000fe2000000000b */
[----:B------:R-:W-:-:S03]  /*0350*/  FFMA R3, R3, R10, 0.31830987334251403809 ;  /* 0x3ea2f98303037423 */ /* 0x000fc6000000000a */
[----:B------:R-:W-:-:S04]  /*0360*/  FFMA R11, R0, R11, -0.14207722246646881104 ;  /* 0xbe117cb1000b7423 */ /* 0x000fc8000000000b */
[----:B------:R-:W-:-:S04]  /*0370*/  FFMA R11, R0, R11, 0.19993925094604492188 ;  /* 0x3e4cbce0000b7423 */ /* 0x000fc8000000000b */
[----:B------:R-:W-:-:S04]  /*0380*/  FFMA R11, R0, R11, -0.33333197236061096191 ;  /* 0xbeaaaa7d000b7423 */ /* 0x000fc8000000000b */
[----:B------:R-:W-:-:S04]  /*0390*/  FMUL R11, R0, R11 ;  /* 0x0000000b000b7220 */ /* 0x000fc80000400000 */
[----:B------:R-:W-:-:S04]  /*03a0*/  FFMA R8, R11, R8, R8 ;  /* 0x000000080b087223 */ /* 0x000fc80000000008 */
[----:B------:R-:W-:-:S05]  /*03b0*/  @P2 FFMA R8, R13, 1.6832555532455444336, -R8 ;  /* 0x3fd774eb0d082823 */ /* 0x000fca0000000808 */
[----:B------:R-:W-:-:S04]  /*03c0*/  FSEL R8, R8, 0.78539818525314331055, P1 ;  /* 0x3f490fdb08087808 */ /* 0x000fc80000800000 */
[----:B------:R-:W-:Y:S02]  /*03d0*/  FSEL R8, R8, RZ, P0 ;  /* 0x000000ff08087208 */ /* 0x000fe40000000000 */
[----:B------:R-:W-:Y:S02]  /*03e0*/  FSETP.NAN.AND P0, PT, R6, R6, PT ;  /* 0x000000060600720b */ /* 0x000fe40003f08000 */
[----:B------:R-:W-:-:S04]  /*03f0*/  LOP3.LUT R9, R8, 0x80000000, R9, 0xb8, !PT ;  /* 0x8000000008097812 */ /* 0x000fc800078eb809 */
[----:B------:R-:W-:-:S05]  /*0400*/  FSEL R0, R6, R9, P0 ;  /* 0x0000000906007208 */ /* 0x000fca0000000000 */
[----:B------:R-:W-:-:S04]  /*0410*/  FADD R0, R0, 1.5707963705062866211 ;  /* 0x3fc90fdb00007421 */ /* 0x000fc80000000000 */
[----:B------:R-:W0:Y:S01]  /*0420*/  FCHK P0, R0, 3.1415927410125732422 ;  /* 0x40490fdb00007902 */ /* 0x000e220000000000 */
[----:B------:R-:W-:-:S04]  /*0430*/  FFMA R6, R0, R3, RZ ;  /* 0x0000000300067223 */ /* 0x000fc800000000ff */
[----:B------:R-:W-:-:S04]  /*0440*/  FFMA R8, R6, -3.1415927410125732422, R0 ;  /* 0xc0490fdb06087823 */ /* 0x000fc80000000000 */
[----:B------:R-:W-:Y:S01]  /*0450*/  FFMA R3, R3, R8, R6 ;  /* 0x0000000803037223 */ /* 0x000fe20000000006 */
[----:B0-----:R-:W-:Y:S06]  /*0460*/  @!P0 BRA `(.L_x_50) ;  /* 0x0000000000108947 */ /* 0x001fec0003800000 */
[----:B------:R-:W-:Y:S01]  /*0470*/  IMAD.MOV.U32 R3, RZ, RZ, 0x40490fdb ;  /* 0x40490fdbff037424 */ /* 0x000fe200078e00ff */
[----:B------:R-:W-:-:S07]  /*0480*/  MOV R8, 0x4a0 ;  /* 0x000004a000087802 */ /* 0x000fce0000000f00 */
[----:B------:R-:W-:Y:S05]  /*0490*/  CALL.REL.NOINC `($__internal_2_$__cuda_sm3x_div_rn_noftz_f32_slowpath) ;  /* 0x0000000000307944 */ /* 0x000fea0003c00000 */
[----:B------:R-:W-:-:S07]  /*04a0*/  IMAD.MOV.U32 R3, RZ, RZ, R0 ;  /* 0x000000ffff037224 */ /* 0x000fce00078e0000 */
.L_x_50:
[----:B------:R-:W-:Y:S05]  /*04b0*/  BSYNC.RECONVERGENT B0 ;  /* 0x0000000000007941 */ /* 0x000fea0003800200 */
.L_x_49:
[----:B------:R-:W-:Y:S01]  /*04c0*/  FMUL R3, R3, 1000 ;  /* 0x447a000003037820 */ /* 0x000fe20000400000 */
[----:B------:R-:W-:-:S04]  /*04d0*/  IADD3 R0, PT, PT, R7, R2, RZ ;  /* 0x0000000207007210 */ /* 0x000fc80007ffe0ff */
[----:B------:R-:W-:Y:S01]  /*04e0*/  ISETP.GE.U32.AND P0, PT, R0, UR12, PT ;  /* 0x0000000c00007c0c */ /* 0x000fe2000bf06070 */
[----:B------:R-:W0:Y:S01]  /*04f0*/  F2I.U32.TRUNC.NTZ R3, R3 ;  /* 0x0000000300037305 */ /* 0x000e22000020f000 */
[--C-:B------:R-:W-:Y:S01]  /*0500*/  SHF.R.S32.HI R6, RZ, 0x1f, R0.reuse ;  /* 0x0000001fff067819 */ /* 0x100fe20000011400 */
[----:B------:R-:W-:-:S03]  /*0510*/  IMAD.MOV.U32 R2, RZ, RZ, R0 ;  /* 0x000000ffff027224 */ /* 0x000fc600078e0000 */
[----:B------:R-:W-:Y:S01]  /*0520*/  ISETP.GE.U32.AND.EX P0, PT, R6, UR13, PT, P0 ;  /* 0x0000000d06007c0c */ /* 0x000fe2000bf06100 */
[----:B0-----:R0:W-:-:S12]  /*0530*/  STG.E.U8 desc[UR6][R4.64], R3 ;  /* 0x0000000304007986 */ /* 0x0011d8000c101106 */
[----:B------:R-:W-:Y:S05]  /*0540*/  @!P0 BRA `(.L_x_51) ;  /* 0xfffffff800f08947 */ /* 0x000fea000383ffff */
[----:B------:R-:W-:Y:S05]  /*0550*/  EXIT ;  /* 0x000000000000794d */ /* 0x000fea0003800000 */
        .weak           $__internal_2_$__cuda_sm3x_div_rn_noftz_f32_slowpath
        .type           $__internal_2_$__cuda_sm3x_div_rn_noftz_f32_slowpath,@function
        .size           $__internal_2_$__cuda_sm3x_div_rn_noftz_f32_slowpath,(.L_x_158 - $__internal_2_$__cuda_sm3x_div_rn_noftz_f32_slowpath)
$__internal_2_$__cuda_sm3x_div_rn_noftz_f32_slowpath:
[--C-:B------:R-:W-:Y:S01]  /*0560*/  SHF.R.U32.HI R11, RZ, 0x17, R3.reuse ;  /* 0x00000017ff0b7819 */ /* 0x100fe20000011603 */
[----:B------:R-:W-:Y:S01]  /*0570*/  BSSY.RECONVERGENT B1, `(.L_x_52) ;  /* 0x0000063000017945 */ /* 0x000fe20003800200 */
[----:B------:R-:W-:Y:S01]  /*0580*/  SHF.R.U32.HI R10, RZ, 0x17, R0 ;  /* 0x00000017ff0a7819 */ /* 0x000fe20000011600 */
[----:B------:R-:W-:Y:S01]  /*0590*/  IMAD.MOV.U32 R13, RZ, RZ, R3 ;  /* 0x000000ffff0d7224 */ /* 0x000fe200078e0003 */
[----:B------:R-:W-:Y:S02]  /*05a0*/  LOP3.LUT R11, R11, 0xff, RZ, 0xc0, !PT ;  /* 0x000000ff0b0b7812 */ /* 0x000fe400078ec0ff */
        /* <DEDUP_REMOVED lines=25> */
[----:B------:R-:W-:Y:S01]  /*0740*/  @P0 IMAD.MOV.U32 R10, RZ, RZ, RZ ;  /* 0x000000ffff0a0224 */ /* 0x000fe200078e00ff */
[----:B------:R-:W-:Y:S01]  /*0750*/  @!P0 MOV R10, 0xffffffc0 ;  /* 0xffffffc0000a8802 */ /* 0x000fe20000000f00 */
[----:B------:R-:W-:Y:S01]  /*0760*/  @!P0 FFMA R0, R0, 1.84467440737095516160e+19, RZ ;  /* 0x5f80000000008823 */ /* 0x000fe200000000ff */
[----:B------:R-:W-:-:S03]  /*0770*/  @!P1 FFMA R13, R3, 1.84467440737095516160e+19, RZ ;  /* 0x5f800000030d9823 */ /* 0x000fc600000000ff */
[----:B------:R-:W-:-:S07]  /*0780*/  @!P1 VIADD R10, R10, 0x40 ;  /* 0x000000400a0a9836 */ /* 0x000fce0000000000 */
.L_x_53:
[----:B------:R-:W-:Y:S01]  /*0790*/  LEA R12, R11, 0xc0800000, 0x17 ;  /* 0xc08000000b0c7811 */ /* 0x000fe200078eb8ff */
[----:B------:R-:W-:Y:S04]  /*07a0*/  BSSY.RECONVERGENT B2, `(.L_x_58) ;  /* 0x0000036000027945 */ /* 0x000fe80003800200 */
[----:B------:R-:W-:Y:S02]  /*07b0*/  IMAD.IADD R13, R13, 0x1, -R12 ;  /* 0x000000010d0d7824 */ /* 0x000fe400078e0a0c */
[----:B------:R-:W-:Y:S02]  /*07c0*/  VIADD R12, R16, 0xffffff81 ;  /* 0xffffff81100c7836 */ /* 0x000fe40000000000 */
[----:B------:R0:W1:Y:S01]  /*07d0*/  MUFU.RCP R14, R13 ;  /* 0x0000000d000e7308 */ /* 0x0000620000001000 */
[----:B------:R-:W-:Y:S01]  /*07e0*/  FADD.FTZ R15, -R13, -RZ ;  /* 0x800000ff0d0f7221 */ /* 0x000fe20000010100 */
[C---:B------:R-:W-:Y:S01]  /*07f0*/  IMAD R0, R12.reuse, -0x800000, R0 ;  /* 0xff8000000c007824 */ /* 0x040fe200078e0200 */
[----:B0-----:R-:W-:-:S05]  /*0800*/  IADD3 R13, PT, PT, R12, 0x7f, -R11 ;  /* 0x0000007f0c0d7810 */ /* 0x001fca0007ffe80b */
[----:B------:R-:W-:Y:S02]  /*0810*/  IMAD.IADD R13, R13, 0x1, R10 ;  /* 0x000000010d0d7824 */ /* 0x000fe400078e020a */
[----:B-1----:R-:W-:-:S04]  /*0820*/  FFMA R17, R14, R15, 1 ;  /* 0x3f8000000e117423 */ /* 0x002fc8000000000f */
        /* <DEDUP_REMOVED lines=20> */
[C---:B------:R-:W-:Y:S01]  /*0970*/  IADD3 R13, PT, PT, R16.reuse, 0x20, RZ ;  /* 0x00000020100d7810 */ /* 0x040fe20007ffe0ff */
[CCC-:B------:R-:W-:Y:S01]  /*0980*/  FFMA.RM R11, R19.reuse, R15.reuse, R14.reuse ;  /* 0x0000000f130b7223 */ /* 0x1c0fe2000000400e */
[----:B------:R-:W-:Y:S02]  /*0990*/  ISETP.NE.AND P3, PT, R16, RZ, PT ;  /* 0x000000ff1000720c */ /* 0x000fe40003f65270 */
[----:B------:R-:W-:Y:S01]  /*09a0*/  LOP3.LUT R12, R10, 0x7fffff, RZ, 0xc0, !PT ;  /* 0x007fffff0a0c7812 */ /* 0x000fe200078ec0ff */
[----:B------:R-:W-:Y:S01]  /*09b0*/  FFMA.RP R10, R19, R15, R14 ;  /* 0x0000000f130a7223 */ /* 0x000fe2000000800e */
[----:B------:R-:W-:Y:S01]  /*09c0*/  IMAD.MOV R14, RZ, RZ, -R16 ;  /* 0x000000ffff0e7224 */ /* 0x000fe200078e0a10 */
[----:B------:R-:W-:Y:S02]  /*09d0*/  ISETP.NE.AND P1, PT, R16, RZ, PT ;  /* 0x000000ff1000720c */ /* 0x000fe40003f25270 */
        /* <DEDUP_REMOVED lines=14> */
.L_x_60:
[----:B------:R-:W-:-:S04]  /*0ac0*/  LOP3.LUT R0, R0, 0x80000000, RZ, 0xc0, !PT ;  /* 0x8000000000007812 */ /* 0x000fc800078ec0ff */
[----:B------:R-:W-:Y:S01]  /*0ad0*/  LOP3.LUT R0, R0, 0x7f800000, RZ, 0xfc, !PT ;  /* 0x7f80000000007812 */ /* 0x000fe200078efcff */
[----:B------:R-:W-:Y:S06]  /*0ae0*/  BRA `(.L_x_61) ;  /* 0x0000000000047947 */ /* 0x000fec0003800000 */
.L_x_59:
[----:B------:R-:W-:-:S07]  /*0af0*/  IMAD R0, R13, 0x800000, R0 ;  /* 0x008000000d007824 */ /* 0x000fce00078e0200 */
.L_x_61:
[----:B------:R-:W-:Y:S05]  /*0b00*/  BSYNC.RECONVERGENT B2 ;  /* 0x0000000000027941 */ /* 0x000fea0003800200 */
.L_x_58:
[----:B------:R-:W-:Y:S05]  /*0b10*/  BRA `(.L_x_62) ;  /* 0x0000000000207947 */ /* 0x000fea0003800000 */
.L_x_57:
[----:B------:R-:W-:-:S04]  /*0b20*/  LOP3.LUT R0, R13, 0x80000000, R0, 0x48, !PT ;  /* 0x800000000d007812 */ /* 0x000fc800078e4800 */
[----:B------:R-:W-:Y:S01]  /*0b30*/  LOP3.LUT R0, R0, 0x7f800000, RZ, 0xfc, !PT ;  /* 0x7f80000000007812 */ /* 0x000fe200078efcff */
[----:B------:R-:W-:Y:S06]  /*0b40*/  BRA `(.L_x_62) ;  /* 0x0000000000147947 */ /* 0x000fec0003800000 */
.L_x_56:
[----:B------:R-:W-:Y:S01]  /*0b50*/  LOP3.LUT R0, R13, 0x80000000, R0, 0x48, !PT ;  /* 0x800000000d007812 */ /* 0x000fe200078e4800 */
[----:B------:R-:W-:Y:S06]  /*0b60*/  BRA `(.L_x_62) ;  /* 0x00000000000c7947 */ /* 0x000fec0003800000 */
.L_x_55:
[----:B------:R-:W0:Y:S01]  /*0b70*/  MUFU.RSQ R0, -QNAN ;  /* 0xffc0000000007908 */ /* 0x000e220000001400 */
[----:B------:R-:W-:Y:S05]  /*0b80*/  BRA `(.L_x_62) ;  /* 0x0000000000047947 */ /* 0x000fea0003800000 */
.L_x_54:
[----:B------:R-:W-:-:S07]  /*0b90*/  FADD.FTZ R0, R0, R3 ;  /* 0x0000000300007221 */ /* 0x000fce0000010000 */
.L_x_62:
[----:B------:R-:W-:Y:S05]  /*0ba0*/  BSYNC.RECONVERGENT B1 ;  /* 0x0000000000017941 */ /* 0x000fea0003800200 */
.L_x_52:
[----:B------:R-:W-:Y:S02]  /*0bb0*/  IMAD.MOV.U32 R10, RZ, RZ, R8 ;  /* 0x000000ffff0a7224 */ /* 0x000fe400078e0008 */
[----:B------:R-:W-:-:S04]  /*0bc0*/  IMAD.MOV.U32 R11, RZ, RZ, 0x0 ;  /* 0x00000000ff0b7424 */ /* 0x000fc800078e00ff */
[----:B0-----:R-:W-:Y:S05]  /*0bd0*/  RET.REL.NODEC R10 `(_Z16vevid_phase_litePhffm) ;  /* 0xfffffff40a087950 */ /* 0x001fea0003c3ffff */
.L_x_63:
        /* <DEDUP_REMOVED lines=10> */
.L_x_158:


//--------------------- .text._Z15vevid_normalizeP6float2Phffm --------------------------
	.section	.text._Z15vevid_normalizeP6float2Phffm,"ax",@progbits
	.align	128
        .global         _Z15vevid_normalizeP6float2Phffm
        .type           _Z15vevid_normalizeP6float2Phffm,@function
        .size           _Z15vevid_normalizeP6float2Phffm,(.L_x_159 - _Z15vevid_normalizeP6float2Phffm)
        .other          _Z15vevid_normalizeP6float2Phffm,@"STO_CUDA_ENTRY STV_DEFAULT"
_Z15vevid_normalizeP6float2Phffm:
.text._Z15vevid_normalizeP6float2Phffm:
        /* <DEDUP_REMOVED lines=10> */
[----:B------:R-:W0:Y:S01]  /*00a0*/  LDC.64 R6, c[0x0][0x390] ;  /* 0x0000e400ff067b82 */ /* 0x000e220000000a00 */
[----:B------:R-:W1:Y:S01]  /*00b0*/  LDCU UR4, c[0x0][0x370] ;  /* 0x00006e00ff0477ac */ /* 0x000e620008000800 */
[----:B------:R-:W2:Y:S01]  /*00c0*/  LDCU.64 UR6, c[0x0][0x358] ;  /* 0x00006b00ff0677ac */ /* 0x000ea20008000a00 */
[----:B------:R-:W3:Y:S01]  /*00d0*/  LDCU UR5, c[0x0][0x394] ;  /* 0x00007280ff0577ac */ /* 0x000ee20008000800 */
[----:B------:R-:W4:Y:S01]  /*00e0*/  LDCU.64 UR12, c[0x0][0x398] ;  /* 0x00007300ff0c77ac */ /* 0x000f220008000a00 */
[----:B------:R-:W0:Y:S01]  /*00f0*/  LDCU.64 UR8, c[0x0][0x380] ;  /* 0x00007000ff0877ac */ /* 0x000e220008000a00 */
[----:B-1----:R-:W-:Y:S01]  /*0100*/  IMAD R5, R5, UR4, RZ ;  /* 0x0000000405057c24 */ /* 0x002fe2000f8e02ff */
[----:B------:R-:W1:Y:S01]  /*0110*/  LDCU.64 UR10, c[0x0][0x388] ;  /* 0x00007100ff0a77ac */ /* 0x000e620008000a00 */
[----:B0-----:R-:W-:Y:S01]  /*0120*/  FADD R3, R6, -R7 ;  /* 0x8000000706037221 */ /* 0x001fe20000000000 */
[----:B-1234-:R-:W-:-:S07]  /*0130*/  IMAD.MOV.U32 R7, RZ, RZ, R4 ;  /* 0x000000ffff077224 */ /* 0x01efce00078e0004 */
.L_x_66:
[----:B0-----:R-:W-:-:S04]  /*0140*/  LEA R8, P0, R7, UR8, 0x3 ;  /* 0x0000000807087c11 */ /* 0x001fc8000f8018ff */
[----:B------:R-:W-:-:S05]  /*0150*/  LEA.HI.X R9, R7, UR9, R2, 0x3, P0 ;  /* 0x0000000907097c11 */ /* 0x000fca00080f1c02 */
[----:B------:R-:W2:Y:S01]  /*0160*/  LDG.E R0, desc[UR6][R8.64] ;  /* 0x0000000608007981 */ /* 0x000ea2000c1e1900 */
[----:B------:R-:W0:Y:S01]  /*0170*/  MUFU.RCP R6, R3 ;  /* 0x0000000300067308 */ /* 0x000e220000001000 */
[----:B------:R-:W-:Y:S01]  /*0180*/  BSSY.RECONVERGENT B0, `(.L_x_64) ;  /* 0x000000c000007945 */ /* 0x000fe20003800200 */
[----:B0-----:R-:W-:-:S04]  /*0190*/  FFMA R11, -R3, R6, 1 ;  /* 0x3f800000030b7423 */ /* 0x001fc80000000106 */
[----:B------:R-:W-:Y:S01]  /*01a0*/  FFMA R11, R6, R11, R6 ;  /* 0x0000000b060b7223 */ /* 0x000fe20000000006 */
[----:B--2---:R-:W-:-:S04]  /*01b0*/  FADD R0, R0, -UR5 ;  /* 0x8000000500007e21 */ /* 0x004fc80008000000 */
[----:B------:R-:W0:Y:S01]  /*01c0*/  FCHK P0, R0, R3 ;  /* 0x0000000300007302 */ /* 0x000e220000000000 */
[----:B------:R-:W-:-:S04]  /*01d0*/  FFMA R6, R0, R11, RZ ;  /* 0x0000000b00067223 */ /* 0x000fc800000000ff */
[----:B------:R-:W-:-:S04]  /*01e0*/  FFMA R10, -R3, R6, R0 ;  /* 0x00000006030a7223 */ /* 0x000fc80000000100 */
[----:B------:R-:W-:Y:S01]  /*01f0*/  FFMA R6, R11, R10, R6 ;  /* 0x0000000a0b067223 */ /* 0x000fe20000000006 */
[----:B0-----:R-:W-:Y:S06]  /*0200*/  @!P0 BRA `(.L_x_65) ;  /* 0x00000000000c8947 */ /* 0x001fec0003800000 */
[----:B------:R-:W-:-:S07]  /*0210*/  MOV R6, 0x230 ;  /* 0x0000023000067802 */ /* 0x000fce0000000f00 */
[----:B------:R-:W-:Y:S05]  /*0220*/  CALL.REL.NOINC `($__internal_3_$__cuda_sm3x_div_rn_noftz_f32_slowpath) ;  /* 0x0000000000387944 */ /* 0x000fea0003c00000 */
[----:B------:R-:W-:-:S07]  /*0230*/  IMAD.MOV.U32 R6, RZ, RZ, R0 ;  /* 0x000000ffff067224 */ /* 0x000fce00078e0000 */
.L_x_65:
[----:B------:R-:W-:Y:S05]  /*0240*/  BSYNC.RECONVERGENT B0 ;  /* 0x0000000000007941 */ /* 0x000fea0003800200 */
.L_x_64:
[----:B------:R-:W-:Y:S01]  /*0250*/  FMUL R6, R6, 255 ;  /* 0x437f000006067820 */ /* 0x000fe20000400000 */
[----:B------:R-:W-:Y:S01]  /*0260*/  IADD3 R8, P0, PT, R7, UR10, RZ ;  /* 0x0000000a07087c10 */ /* 0x000fe2000ff1e0ff */
[----:B------:R-:W-:Y:S02]  /*0270*/  IMAD.IADD R7, R5, 0x1, R4 ;  /* 0x0000000105077824 */ /* 0x000fe400078e0204 */
[----:B------:R-:W0:Y:S01]  /*0280*/  F2I.U32.TRUNC.NTZ R11, R6 ;  /* 0x00000006000b7305 */ /* 0x000e22000020f000 */
[----:B------:R-:W-:Y:S01]  /*0290*/  IADD3.X R9, PT, PT, R2, UR11, RZ, P0, !PT ;  /* 0x0000000b02097c10 */ /* 0x000fe200087fe4ff */
[--C-:B------:R-:W-:Y:S01]  /*02a0*/  IMAD.MOV.U32 R4, RZ, RZ, R7.reuse ;  /* 0x000000ffff047224 */ /* 0x100fe200078e0007 */
[----:B------:R-:W-:Y:S02]  /*02b0*/  ISETP.GE.U32.AND P0, PT, R7, UR12, PT ;  /* 0x0000000c07007c0c */ /* 0x000fe4000bf06070 */
[----:B------:R-:W-:-:S04]  /*02c0*/  SHF.R.S32.HI R2, RZ, 0x1f, R7 ;  /* 0x0000001fff027819 */ /* 0x000fc80000011407 */
[----:B------:R-:W-:Y:S01]  /*02d0*/  ISETP.GE.U32.AND.EX P0, PT, R2, UR13, PT, P0 ;  /* 0x0000000d02007c0c */ /* 0x000fe2000bf06100 */
[----:B0-----:R0:W-:-:S12]  /*02e0*/  STG.E.U8 desc[UR6][R8.64], R11 ;  /* 0x0000000b08007986 */ /* 0x0011d8000c101106 */
[----:B------:R-:W-:Y:S05]  /*02f0*/  @!P0 BRA `(.L_x_66) ;  /* 0xfffffffc00908947 */ /* 0x000fea000383ffff */
[----:B------:R-:W-:Y:S05]  /*0300*/  EXIT ;  /* 0x000000000000794d */ /* 0x000fea0003800000 */
        .weak           $__internal_3_$__cuda_sm3x_div_rn_noftz_f32_slowpath
        .type           $__internal_3_$__cuda_sm3x_div_rn_noftz_f32_slowpath,@function
        .size           $__internal_3_$__cuda_sm3x_div_rn_noftz_f32_slowpath,(.L_x_159 - $__internal_3_$__cuda_sm3x_div_rn_noftz_f32_slowpath)
$__internal_3_$__cuda_sm3x_div_rn_noftz_f32_slowpath:
        /* <DEDUP_REMOVED lines=36> */
.L_x_68:
        /* <DEDUP_REMOVED lines=51> */
.L_x_75:
[----:B------:R-:W-:-:S04]  /*0880*/  LOP3.LUT R0, R0, 0x80000000, RZ, 0xc0, !PT ;  /* 0x8000000000007812 */ /* 0x000fc800078ec0ff */
[----:B------:R-:W-:Y:S01]  /*0890*/  LOP3.LUT R0, R0, 0x7f800000, RZ, 0xfc, !PT ;  /* 0x7f80000000007812 */ /* 0x000fe200078efcff */
[----:B------:R-:W-:Y:S06]  /*08a0*/  BRA `(.L_x_76) ;  /* 0x0000000000047947 */ /* 0x000fec0003800000 */
.L_x_74:
[----:B------:R-:W-:-:S07]  /*08b0*/  IMAD R0, R11, 0x800000, R0 ;  /* 0x008000000b007824 */ /* 0x000fce00078e0200 */
.L_x_76:
[----:B------:R-:W-:Y:S05]  /*08c0*/  BSYNC.RECONVERGENT B2 ;  /* 0x0000000000027941 */ /* 0x000fea0003800200 */
.L_x_73:
[----:B------:R-:W-:Y:S05]  /*08d0*/  BRA `(.L_x_77) ;  /* 0x0000000000207947 */ /* 0x000fea0003800000 */
.L_x_72:
[----:B------:R-:W-:-:S04]  /*08e0*/  LOP3.LUT R0, R11, 0x80000000, R10, 0x48, !PT ;  /* 0x800000000b007812 */ /* 0x000fc800078e480a */
[----:B------:R-:W-:Y:S01]  /*08f0*/  LOP3.LUT R0, R0, 0x7f800000, RZ, 0xfc, !PT ;  /* 0x7f80000000007812 */ /* 0x000fe200078efcff */
[----:B------:R-:W-:Y:S06]  /*0900*/  BRA `(.L_x_77) ;  /* 0x0000000000147947 */ /* 0x000fec0003800000 */
.L_x_71:
[----:B------:R-:W-:Y:S01]  /*0910*/  LOP3.LUT R0, R11, 0x80000000, R10, 0x48, !PT ;  /* 0x800000000b007812 */ /* 0x000fe200078e480a */
[----:B------:R-:W-:Y:S06]  /*0920*/  BRA `(.L_x_77) ;  /* 0x00000000000c7947 */ /* 0x000fec0003800000 */
.L_x_70:
[----:B------:R-:W0:Y:S01]  /*0930*/  MUFU.RSQ R0, -QNAN ;  /* 0xffc0000000007908 */ /* 0x000e220000001400 */
[----:B------:R-:W-:Y:S05]  /*0940*/  BRA `(.L_x_77) ;  /* 0x0000000000047947 */ /* 0x000fea0003800000 */
.L_x_69:
[----:B------:R-:W-:-:S07]  /*0950*/  FADD.FTZ R0, R0, R3 ;  /* 0x0000000300007221 */ /* 0x000fce0000010000 */
.L_x_77:
[----:B------:R-:W-:Y:S05]  /*0960*/  BSYNC.RECONVERGENT B1 ;  /* 0x0000000000017941 */ /* 0x000fea0003800200 */
.L_x_67:
[----:B------:R-:W-:Y:S02]  /*0970*/  IMAD.MOV.U32 R8, RZ, RZ, R6 ;  /* 0x000000ffff087224 */ /* 0x000fe400078e0006 */
[----:B------:R-:W-:-:S04]  /*0980*/  IMAD.MOV.U32 R9, RZ, RZ, 0x0 ;  /* 0x00000000ff097424 */ /* 0x000fc800078e00ff */
[----:B0-----:R-:W-:Y:S05]  /*0990*/  RET.REL.NODEC R8 `(_Z15vevid_normalizeP6float2Phffm) ;  /* 0xfffffff408987950 */ /* 0x001fea0003c3ffff */
.L_x_78:
        /* <DEDUP_REMOVED lines=14> */
.L_x_159:


//--------------------- .text._Z11vevid_phaseP6float2Phfm --------------------------
	.section	.text._Z11vevid_phaseP6float2Phfm,"ax",@progbits
	.align	128
        .global         _Z11vevid_phaseP6float2Phfm
        .type           _Z11vevid_phaseP6float2Phfm,@function
        .size           _Z11vevid_phaseP6float2Phfm,(.L_x_160 - _Z11vevid_phaseP6float2Phfm)
        .other          _Z11vevid_phaseP6float2Phfm,@"STO_CUDA_ENTRY STV_DEFAULT"
_Z11vevid_phaseP6float2Phfm:
.text._Z11vevid_phaseP6float2Phfm:
        /* <DEDUP_REMOVED lines=16> */
[----:B------:R-:W4:Y:S01]  /*0100*/  LDCU.128 UR8, c[0x0][0x380] ;  /* 0x00007000ff0877ac */ /* 0x000f220008000c00 */
[----:B0-----:R-:W-:-:S07]  /*0110*/  IMAD R9, R9, UR4, RZ ;  /* 0x0000000409097c24 */ /* 0x001fce000f8e02ff */
.L_x_83:
[C---:B----4-:R-:W-:Y:S02]  /*0120*/  LEA R6, P0, R0.reuse, UR8, 0x3 ;  /* 0x0000000800067c11 */ /* 0x050fe4000f8018ff */
[C---:B0-----:R-:W-:Y:S02]  /*0130*/  IADD3 R4, P1, PT, R0.reuse, UR10, RZ ;  /* 0x0000000a00047c10 */ /* 0x041fe4000ff3e0ff */
[----:B------:R-:W-:Y:S02]  /*0140*/  LEA.HI.X R7, R0, UR9, R11, 0x3, P0 ;  /* 0x0000000900077c11 */ /* 0x000fe400080f1c0b */
[----:B------:R-:W-:-:S03]  /*0150*/  IADD3.X R5, PT, PT, R11, UR11, RZ, P1, !PT ;  /* 0x0000000b0b057c10 */ /* 0x000fc60008ffe4ff */
[----:B-1----:R-:W2:Y:S04]  /*0160*/  LDG.E R8, desc[UR6][R6.64+0x4] ;  /* 0x0000040606087981 */ /* 0x002ea8000c1e1900 */
[----:B------:R-:W4:Y:S01]  /*0170*/  LDG.E.U8 R11, desc[UR6][R4.64] ;  /* 0x00000006040b7981 */ /* 0x000f22000c1e1100 */
[----:B------:R-:W-:Y:S01]  /*0180*/  BSSY.RECONVERGENT B0, `(.L_x_79) ;  /* 0x0000011000007945 */ /* 0x000fe20003800200 */
[----:B--2---:R-:W-:Y:S01]  /*0190*/  FMUL R8, R8, UR5 ;  /* 0x0000000508087c20 */ /* 0x004fe20008400000 */
[----:B----4-:R-:W-:-:S04]  /*01a0*/  I2FP.F32.U32 R11, R11 ;  /* 0x0000000b000b7245 */ /* 0x010fc80000201000 */
        /* <DEDUP_REMOVED lines=12> */
[----:B---3--:R-:W-:Y:S05]  /*0270*/  CALL.REL.NOINC `($__internal_4_$__cuda_sm3x_div_rn_noftz_f32_slowpath) ;  /* 0x0000000000c87944 */ /* 0x008fea0003c00000 */
[----:B------:R-:W-:-:S07]  /*0280*/  IMAD.MOV.U32 R10, RZ, RZ, R0 ;  /* 0x000000ffff0a7224 */ /* 0x000fce00078e0000 */
.L_x_80:
[----:B---3--:R-:W-:Y:S05]  /*0290*/  BSYNC.RECONVERGENT B0 ;  /* 0x0000000000007941 */ /* 0x008fea0003800200 */
.L_x_79:
[----:B------:R-:W-:Y:S02]  /*02a0*/  IMAD.MOV.U32 R13, RZ, RZ, 0x3b33710b ;  /* 0x3b33710bff0d7424 */ /* 0x000fe400078e00ff */
[----:B------:R-:W-:Y:S01]  /*02b0*/  FMUL R0, R10, R10 ;  /* 0x0000000a0a007220 */ /* 0x000fe20000400000 */
[----:B------:R-:W-:Y:S01]  /*02c0*/  IMAD.MOV.U32 R15, RZ, RZ, 0x3f6ee581 ;  /* 0x3f6ee581ff0f7424 */ /* 0x000fe200078e00ff */
[----:B------:R-:W-:Y:S01]  /*02d0*/  FSETP.NEU.AND P1, PT, |R11|, |R8|, PT ;  /* 0x400000080b00720b */ /* 0x000fe20003f2d200 */
[----:B------:R-:W-:Y:S01]  /*02e0*/  FADD R11, |R8|, |R11| ;  /* 0x4000000b080b7221 */ /* 0x000fe20000000200 */
[C---:B------:R-:W-:Y:S01]  /*02f0*/  FFMA R13, R0.reuse, R13, -0.015681877732276916504 ;  /* 0xbc807748000d7423 */ /* 0x040fe2000000000d */
[----:B------:R-:W-:Y:S01]  /*0300*/  FSETP.NEU.AND P0, PT, R3, RZ, PT ;  /* 0x000000ff0300720b */ /* 0x000fe20003f0d000 */
[----:B------:R-:W-:Y:S02]  /*0310*/  BSSY.RECONVERGENT B0, `(.L_x_81) ;  /* 0x000001e000007945 */ /* 0x000fe40003800200 */
[----:B------:R-:W-:-:S04]  /*0320*/  FFMA R13, R0, R13, 0.042200751602649688721 ;  /* 0x3d2cdab2000d7423 */ /* 0x000fc8000000000d */
[----:B------:R-:W-:-:S04]  /*0330*/  FFMA R13, R0, R13, -0.074792981147766113281 ;  /* 0xbd992d10000d7423 */ /* 0x000fc8000000000d */
[----:B------:R-:W-:-:S04]  /*0340*/  FFMA R13, R0, R13, 0.10640415549278259277 ;  /* 0x3dd9ea6c000d7423 */ /* 0x000fc8000000000d */
[----:B------:R-:W-:-:S04]  /*0350*/  FFMA R13, R0, R13, -0.14207722246646881104 ;  /* 0xbe117cb1000d7423 */ /* 0x000fc8000000000d */
[----:B------:R-:W-:-:S04]  /*0360*/  FFMA R13, R0, R13, 0.19993925094604492188 ;  /* 0x3e4cbce0000d7423 */ /* 0x000fc8000000000d */
[----:B------:R-:W-:-:S04]  /*0370*/  FFMA R13, R0, R13, -0.33333197236061096191 ;  /* 0xbeaaaa7d000d7423 */ /* 0x000fc8000000000d */
[----:B------:R-:W-:-:S04]  /*0380*/  FMUL R13, R0, R13 ;  /* 0x0000000d000d7220 */ /* 0x000fc80000400000 */
[----:B------:R-:W-:-:S04]  /*0390*/  FFMA R10, R13, R10, R10 ;  /* 0x0000000a0d0a7223 */ /* 0x000fc8000000000a */
[----:B------:R-:W-:-:S05]  /*03a0*/  @P2 FFMA R10, R15, 1.6832555532455444336, -R10 ;  /* 0x3fd774eb0f0a2823 */ /* 0x000fca000000080a */
[----:B------:R-:W-:-:S04]  /*03b0*/  FSEL R10, R10, 0.78539818525314331055, P1 ;  /* 0x3f490fdb0a0a7808 */ /* 0x000fc80000800000 */
[----:B------:R-:W-:Y:S01]  /*03c0*/  FSEL R3, R10, RZ, P0 ;  /* 0x000000ff0a037208 */ /* 0x000fe20000000000 */
[----:B------:R-:W-:Y:S01]  /*03d0*/  IMAD.MOV.U32 R10, RZ, RZ, 0x3f22f983 ;  /* 0x3f22f983ff0a7424 */ /* 0x000fe200078e00ff */
[----:B------:R-:W-:Y:S02]  /*03e0*/  FSETP.NAN.AND P0, PT, R11, R11, PT ;  /* 0x0000000b0b00720b */ /* 0x000fe40003f08000 */
[----:B------:R-:W-:Y:S01]  /*03f0*/  LOP3.LUT R8, R3, 0x80000000, R8, 0xb8, !PT ;  /* 0x8000000003087812 */ /* 0x000fe200078eb808 */
[----:B------:R-:W-:-:S03]  /*0400*/  IMAD.MOV.U32 R3, RZ, RZ, 0x3fc90fdb ;  /* 0x3fc90fdbff037424 */ /* 0x000fc600078e00ff */
[----:B------:R-:W-:Y:S01]  /*0410*/  FSEL R11, R11, R8, P0 ;  /* 0x000000080b0b7208 */ /* 0x000fe20000000000 */
[----:B------:R-:W-:-:S04]  /*0420*/  FFMA R3, R10, -R3, 1 ;  /* 0x3f8000000a037423 */ /* 0x000fc80000000803 */
[----:B------:R-:W-:Y:S01]  /*0430*/  FADD R0, R11, 1.5707963705062866211 ;  /* 0x3fc90fdb0b007421 */ /* 0x000fe20000000000 */
[----:B------:R0:W-:Y:S01]  /*0440*/  STG.E desc[UR6][R6.64], R11 ;  /* 0x0000000b06007986 */ /* 0x0001e2000c101906 */
[----:B------:R-:W-:Y:S02]  /*0450*/  FFMA R3, R3, R10, 0.63661974668502807617 ;  /* 0x3f22f98303037423 */ /* 0x000fe4000000000a */
[----:B------:R-:W1:Y:S02]  /*0460*/  FCHK P0, R0, 1.5707963705062866211 ;  /* 0x3fc90fdb00007902 */ /* 0x000e640000000000 */
[----:B------:R-:W-:-:S04]  /*0470*/  FFMA R8, R0, R3, RZ ;  /* 0x0000000300087223 */ /* 0x000fc800000000ff */
[----:B------:R-:W-:-:S04]  /*0480*/  FFMA R10, R8, -1.5707963705062866211, R0 ;  /* 0xbfc90fdb080a7823 */ /* 0x000fc80000000000 */
[----:B------:R-:W-:Y:S01]  /*0490*/  FFMA R3, R3, R10, R8 ;  /* 0x0000000a03037223 */ /* 0x000fe20000000008 */
[----:B01----:R-:W-:Y:S06]  /*04a0*/  @!P0 BRA `(.L_x_82) ;  /* 0x0000000000108947 */ /* 0x003fec0003800000 */
[----:B------:R-:W-:Y:S01]  /*04b0*/  IMAD.MOV.U32 R3, RZ, RZ, 0x3fc90fdb ;  /* 0x3fc90fdbff037424 */ /* 0x000fe200078e00ff */
[----:B------:R-:W-:-:S07]  /*04c0*/  MOV R10, 0x4e0 ;  /* 0x000004e0000a7802 */ /* 0x000fce0000000f00 */
[----:B------:R-:W-:Y:S05]  /*04d0*/  CALL.REL.NOINC `($__internal_4_$__cuda_sm3x_div_rn_noftz_f32_slowpath) ;  /* 0x0000000000307944 */ /* 0x000fea0003c00000 */
[----:B------:R-:W-:-:S07]  /*04e0*/  IMAD.MOV.U32 R3, RZ, RZ, R0 ;  /* 0x000000ffff037224 */ /* 0x000fce00078e0000 */
.L_x_82:
[----:B------:R-:W-:Y:S05]  /*04f0*/  BSYNC.RECONVERGENT B0 ;  /* 0x0000000000007941 */ /* 0x000fea0003800200 */
.L_x_81:
[----:B------:R-:W-:Y:S01]  /*0500*/  FMUL R3, R3, 255 ;  /* 0x437f000003037820 */ /* 0x000fe20000400000 */
[----:B------:R-:W-:-:S04]  /*0510*/  IMAD.IADD R0, R9, 0x1, R2 ;  /* 0x0000000109007824 */ /* 0x000fc800078e0202 */
[--C-:B------:R-:W-:Y:S01]  /*0520*/  IMAD.MOV.U32 R2, RZ, RZ, R0.reuse ;  /* 0x000000ffff027224 */ /* 0x100fe200078e0000 */
[----:B------:R-:W0:Y:S01]  /*0530*/  F2I.U32.TRUNC.NTZ R3, R3 ;  /* 0x0000000300037305 */ /* 0x000e22000020f000 */
[----:B------:R-:W-:Y:S02]  /*0540*/  ISETP.GE.U32.AND P0, PT, R0, UR12, PT ;  /* 0x0000000c00007c0c */ /* 0x000fe4000bf06070 */
[----:B------:R-:W-:-:S04]  /*0550*/  SHF.R.S32.HI R11, RZ, 0x1f, R0 ;  /* 0x0000001fff0b7819 */ /* 0x000fc80000011400 */
[----:B------:R-:W-:Y:S01]  /*0560*/  ISETP.GE.U32.AND.EX P0, PT, R11, UR13, PT, P0 ;  /* 0x0000000d0b007c0c */ /* 0x000fe2000bf06100 */
[----:B0-----:R0:W-:-:S12]  /*0570*/  STG.E.U8 desc[UR6][R4.64], R3 ;  /* 0x0000000304007986 */ /* 0x0011d8000c101106 */
[----:B------:R-:W-:Y:S05]  /*0580*/  @!P0 BRA `(.L_x_83) ;  /* 0xfffffff800e48947 */ /* 0x000fea000383ffff */
[----:B------:R-:W-:Y:S05]  /*0590*/  EXIT ;  /* 0x000000000000794d */ /* 0x000fea0003800000 */
        .weak           $__internal_4_$__cuda_sm3x_div_rn_noftz_f32_slowpath
        .type           $__internal_4_$__cuda_sm3x_div_rn_noftz_f32_slowpath,@function
        .size           $__internal_4_$__cuda_sm3x_div_rn_noftz_f32_slowpath,(.L_x_160 - $__internal_4_$__cuda_sm3x_div_rn_noftz_f32_slowpath)
$__internal_4_$__cuda_sm3x_div_rn_noftz_f32_slowpath:
        /* <DEDUP_REMOVED lines=35> */
.L_x_85:
[----:B------:R-:W-:Y:S01]  /*07d0*/  LEA R14, R13, 0xc0800000, 0x17 ;  /* 0xc08000000d0e7811 */ /* 0x000fe200078eb8ff */
[----:B------:R-:W-:Y:S04]  /*07e0*/  BSSY.RECONVERGENT B2, `(.L_x_90) ;  /* 0x0000036000027945 */ /* 0x000fe80003800200 */
[----:B------:R-:W-:Y:S02]  /*07f0*/  IMAD.IADD R16, R15, 0x1, -R14 ;  /* 0x000000010f107824 */ /* 0x000fe400078e0a0e */
[----:B------:R-:W-:Y:S02]  /*0800*/  VIADD R14, R18, 0xffffff81 ;  /* 0xffffff81120e7836 */ /* 0x000fe40000000000 */
[----:B------:R-:W0:Y:S01]  /*0810*/  MUFU.RCP R15, R16 ;  /* 0x00000010000f7308 */ /* 0x000e220000001000 */
[----:B------:R-:W-:Y:S01]  /*0820*/  FADD.FTZ R17, -R16, -RZ ;  /* 0x800000ff10117221 */ /* 0x000fe20000010100 */
[----:B------:R-:W-:-:S03]  /*0830*/  IMAD R0, R14, -0x800000, R0 ;  /* 0xff8000000e007824 */ /* 0x000fc600078e0200 */
[----:B0-----:R-:W-:-:S04]  /*0840*/  FFMA R18, R15, R17, 1 ;  /* 0x3f8000000f127423 */ /* 0x001fc80000000011 */
[----:B------:R-:W-:-:S04]  /*0850*/  FFMA R15, R15, R18, R15 ;  /* 0x000000120f0f7223 */ /* 0x000fc8000000000f */
[----:B------:R-:W-:-:S04]  /*0860*/  FFMA R18, R0, R15, RZ ;  /* 0x0000000f00127223 */ /* 0x000fc800000000ff */
[----:B------:R-:W-:-:S04]  /*0870*/  FFMA R19, R17, R18, R0 ;  /* 0x0000001211137223 */ /* 0x000fc80000000000 */
[----:B------:R-:W-:-:S04]  /*0880*/  FFMA R18, R15, R19, R18 ;  /* 0x000000130f127223 */ /* 0x000fc80000000012 */
[----:B------:R-:W-:Y:S01]  /*0890*/  FFMA R19, R17, R18, R0 ;  /* 0x0000001211137223 */ /* 0x000fe20000000000 */
[----:B------:R-:W-:-:S03]  /*08a0*/  IADD3 R17, PT, PT, R14, 0x7f, -R13 ;  /* 0x0000007f0e117810 */ /* 0x000fc60007ffe80d */
[----:B------:R-:W-:Y:S02]  /*08b0*/  FFMA R0, R15, R19, R18 ;  /* 0x000000130f007223 */ /* 0x000fe40000000012 */
[----:B------:R-:W-:-:S03]  /*08c0*/  IMAD.IADD R17, R17, 0x1, R12 ;  /* 0x0000000111117824 */ /* 0x000fc600078e020c */
        /* <DEDUP_REMOVED lines=13> */
[CC--:B------:R-:W-:Y:S01]  /*09a0*/  FFMA.RZ R12, R15.reuse, R19.reuse, R18 ;  /* 0x000000130f0c7223 */ /* 0x0c0fe2000000c012 */
[C---:B------:R-:W-:Y:S01]  /*09b0*/  VIADD R14, R16.reuse, 0x20 ;  /* 0x00000020100e7836 */ /* 0x040fe20000000000 */
[C---:B------:R-:W-:Y:S02]  /*09c0*/  ISETP.NE.AND P3, PT, R16.reuse, RZ, PT ;  /* 0x000000ff1000720c */ /* 0x040fe40003f65270 */
[----:B------:R-:W-:Y:S01]  /*09d0*/  ISETP.NE.AND P1, PT, R16, RZ, PT ;  /* 0x000000ff1000720c */ /* 0x000fe20003f25270 */
[----:B------:R-:W-:Y:S01]  /*09e0*/  IMAD.MOV R16, RZ, RZ, -R16 ;  /* 0x000000ffff107224 */ /* 0x000fe200078e0a10 */
[----:B------:R-:W-:Y:S01]  /*09f0*/  LOP3.LUT R13, R12, 0x7fffff, RZ, 0xc0, !PT ;  /* 0x007fffff0c0d7812 */ /* 0x000fe200078ec0ff */
[CCC-:B------:R-:W-:Y:S01]  /*0a00*/  FFMA.RP R12, R15.reuse, R19.reuse, R18.reuse ;  /* 0x000000130f0c7223 */ /* 0x1c0fe20000008012 */
[----:B------:R-:W-:Y:S02]  /*0a10*/  FFMA.RM R15, R15, R19, R18 ;  /* 0x000000130f0f7223 */ /* 0x000fe40000004012 */
[----:B------:R-:W-:-:S03]  /*0a20*/  LOP3.LUT R13, R13, 0x800000, RZ, 0xfc, !PT ;  /* 0x008000000d0d7812 */ /* 0x000fc600078efcff */
        /* <DEDUP_REMOVED lines=13> */
.L_x_92:
[----:B------:R-:W-:-:S04]  /*0b00*/  LOP3.LUT R0, R0, 0x80000000, RZ, 0xc0, !PT ;  /* 0x8000000000007812 */ /* 0x000fc800078ec0ff */
[----:B------:R-:W-:Y:S01]  /*0b10*/  LOP3.LUT R0, R0, 0x7f800000, RZ, 0xfc, !PT ;  /* 0x7f80000000007812 */ /* 0x000fe200078efcff */
[----:B------:R-:W-:Y:S06]  /*0b20*/  BRA `(.L_x_93) ;  /* 0x0000000000047947 */ /* 0x000fec0003800000 */
.L_x_91:
[----:B------:R-:W-:-:S07]  /*0b30*/  IMAD R0, R17, 0x800000, R0 ;  /* 0x0080000011007824 */ /* 0x000fce00078e0200 */
.L_x_93:
[----:B------:R-:W-:Y:S05]  /*0b40*/  BSYNC.RECONVERGENT B2 ;  /* 0x0000000000027941 */ /* 0x000fea0003800200 */
.L_x_90:
[----:B------:R-:W-:Y:S05]  /*0b50*/  BRA `(.L_x_94) ;  /* 0x0000000000207947 */ /* 0x000fea0003800000 */
.L_x_89:
[----:B------:R-:W-:-:S04]  /*0b60*/  LOP3.LUT R0, R15, 0x80000000, R0, 0x48, !PT ;  /* 0x800000000f007812 */ /* 0x000fc800078e4800 */
[----:B------:R-:W-:Y:S01]  /*0b70*/  LOP3.LUT R0, R0, 0x7f800000, RZ, 0xfc, !PT ;  /* 0x7f80000000007812 */ /* 0x000fe200078efcff */
[----:B------:R-:W-:Y:S06]  /*0b80*/  BRA `(.L_x_94) ;  /* 0x0000000000147947 */ /* 0x000fec0003800000 */
.L_x_88:
[----:B------:R-:W-:Y:S01]  /*0b90*/  LOP3.LUT R0, R15, 0x80000000, R0, 0x48, !PT ;  /* 0x800000000f007812 */ /* 0x000fe200078e4800 */
[----:B------:R-:W-:Y:S06]  /*0ba0*/  BRA `(.L_x_94) ;  /* 0x00000000000c7947 */ /* 0x000fec0003800000 */
.L_x_87:
[----:B------:R-:W0:Y:S01]  /*0bb0*/  MUFU.RSQ R0, -QNAN ;  /* 0xffc0000000007908 */ /* 0x000e220000001400 */
[----:B------:R-:W-:Y:S05]  /*0bc0*/  BRA `(.L_x_94) ;  /* 0x0000000000047947 */ /* 0x000fea0003800000 */
.L_x_86:
[----:B------:R-:W-:-:S07]  /*0bd0*/  FADD.FTZ R0, R0, R3 ;  /* 0x0000000300007221 */ /* 0x000fce0000010000 */
.L_x_94:
[----:B------:R-:W-:Y:S05]  /*0be0*/  BSYNC.RECONVERGENT B1 ;  /* 0x0000000000017941 */ /* 0x000fea0003800200 */
.L_x_84:
[----:B------:R-:W-:Y:S02]  /*0bf0*/  IMAD.MOV.U32 R12, RZ, RZ, R10 ;  /* 0x000000ffff0c7224 */ /* 0x000fe400078e000a */
[----:B------:R-:W-:-:S04]  /*0c00*/  IMAD.MOV.U32 R13, RZ, RZ, 0x0 ;  /* 0x00000000ff0d7424 */ /* 0x000fc800078e00ff */
[----:B0-----:R-:W-:Y:S05]  /*0c10*/  RET.REL.NODEC R12 `(_Z11vevid_phaseP6float2Phfm) ;  /* 0xfffffff00cf87950 */ /* 0x001fea0003c3ffff */
.L_x_95:
        /* <DEDUP_REMOVED lines=14> */
.L_x_160:


//--------------------- .text._Z12vevid_kernelP6float2ffmm --------------------------
	.section	.text._Z12vevid_kernelP6float2ffmm,"ax",@progbits
	.align	128
        .global         _Z12vevid_kernelP6float2ffmm
        .type           _Z12vevid_kernelP6float2ffmm,@function
        .size           _Z12vevid_kernelP6float2ffmm,(.L_x_164 - _Z12vevid_kernelP6float2ffmm)
        .other          _Z12vevid_kernelP6float2ffmm,@"STO_CUDA_ENTRY STV_DEFAULT"
_Z12vevid_kernelP6float2ffmm:
.text._Z12vevid_kernelP6float2ffmm:
[----:B------:R-:W-:Y:S01]  /*0000*/  LDC R1, c[0x0][0x37c] ;  /* 0x0000df00ff017b82 */ /* 0x000fe20000000800 */
[----:B------:R-:W0:Y:S01]  /*0010*/  S2R R11, SR_TID.X ;  /* 0x00000000000b7919 */ /* 0x000e220000002100 */
[----:B------:R-:W1:Y:S06]  /*0020*/  LDCU.128 UR8, c[0x0][0x390] ;  /* 0x00007200ff0877ac */ /* 0x000e6c0008000c00 */
[----:B------:R-:W0:Y:S08]  /*0030*/  S2UR UR7, SR_CTAID.X ;  /* 0x00000000000779c3 */ /* 0x000e300000002500 */
[----:B------:R-:W0:Y:S01]  /*0040*/  LDC R10, c[0x0][0x360] ;  /* 0x0000d800ff0a7b82 */ /* 0x000e220000000800 */
[----:B-1----:R-:W-:-:S02]  /*0050*/  UIMAD UR6, UR11, UR8, URZ ;  /* 0x000000080b0672a4 */ /* 0x002fc4000f8e02ff */
[----:B------:R-:W-:Y:S02]  /*0060*/  UIMAD.WIDE.U32 UR4, UR10, UR8, URZ ;  /* 0x000000080a0472a5 */ /* 0x000fe4000f8e00ff */
[----:B------:R-:W-:-:S04]  /*0070*/  UIMAD UR6, UR10, UR9, UR6 ;  /* 0x000000090a0672a4 */ /* 0x000fc8000f8e0206 */
[----:B------:R-:W-:-:S06]  /*0080*/  UIADD3 UR8, UPT, UPT, UR5, UR6, URZ ;  /* 0x0000000605087290 */ /* 0x000fcc000fffe0ff */
[----:B------:R-:W-:Y:S02]  /*0090*/  IMAD.U32 R3, RZ, RZ, UR8 ;  /* 0x00000008ff037e24 */ /* 0x000fe4000f8e00ff */
[----:B0-----:R-:W-:-:S05]  /*00a0*/  IMAD R11, R10, UR7, R11 ;  /* 0x000000070a0b7c24 */ /* 0x001fca000f8e020b */
[----:B------:R-:W-:Y:S02]  /*00b0*/  ISETP.LT.U32.AND P0, PT, R11, UR4, PT ;  /* 0x000000040b007c0c */ /* 0x000fe4000bf01070 */
[----:B------:R-:W-:-:S04]  /*00c0*/  SHF.R.S32.HI R0, RZ, 0x1f, R11 ;  /* 0x0000001fff007819 */ /* 0x000fc8000001140b */
[----:B------:R-:W-:-:S13]  /*00d0*/  ISETP.GT.U32.AND.EX P0, PT, R3, R0, PT, P0 ;  /* 0x000000000300720c */ /* 0x000fda0003f04100 */
[----:B------:R-:W-:Y:S05]  /*00e0*/  @!P0 EXIT ;  /* 0x000000000000894d */ /* 0x000fea0003800000 */
[----:B------:R-:W-:-:S04]  /*00f0*/  UIADD3 UR6, UP0, UPT, UR10, -0x1, URZ ;  /* 0xffffffff0a067890 */ /* 0x000fc8000ff1e0ff */
[----:B------:R-:W-:-:S09]  /*0100*/  UIADD3.X UR7, UPT, UPT, UR11, -0x1, URZ, UP0, !UPT ;  /* 0xffffffff0b077890 */ /* 0x000fd200087fe4ff */
[----:B------:R-:W0:Y:S08]  /*0110*/  I2F.F64.U64 R2, UR6 ;  /* 0x0000000600027d12 */ /* 0x000e300008301800 */
[----:B0-----:R-:W0:Y:S01]  /*0120*/  MUFU.RCP64H R5, R3 ;  /* 0x0000000300057308 */ /* 0x001e220000001800 */
[----:B------:R-:W-:-:S05]  /*0130*/  VIADD R4, R3, 0x300402 ;  /* 0x0030040203047836 */ /* 0x000fca0000000000 */
[----:B------:R-:W-:Y:S01]  /*0140*/  FSETP.GEU.AND P0, PT, |R4|, 5.8789094863358348022e-39, PT ;  /* 0x004004020400780b */ /* 0x000fe20003f0e200 */
[----:B0-----:R-:W-:-:S08]  /*0150*/  DFMA R6, -R2, R4, 1 ;  /* 0x3ff000000206742b */ /* 0x001fd00000000104 */
[----:B------:R-:W-:-:S08]  /*0160*/  DFMA R6, R6, R6, R6 ;  /* 0x000000060606722b */ /* 0x000fd00000000006 */
[----:B------:R-:W-:-:S08]  /*0170*/  DFMA R6, R4, R6, R4 ;  /* 0x000000060406722b */ /* 0x000fd00000000004 */
[----:B------:R-:W-:-:S08]  /*0180*/  DFMA R8, -R2, R6, 1 ;  /* 0x3ff000000208742b */ /* 0x000fd00000000106 */
[----:B------:R-:W-:Y:S01]  /*0190*/  DFMA R4, R6, R8, R6 ;  /* 0x000000080604722b */ /* 0x000fe20000000006 */
[----:B------:R-:W-:Y:S01]  /*01a0*/  IMAD.MOV.U32 R8, RZ, RZ, R0 ;  /* 0x000000ffff087224 */ /* 0x000fe200078e0000 */
[----:B------:R-:W-:Y:S01]  /*01b0*/  MOV R9, R11 ;  /* 0x0000000b00097202 */ /* 0x000fe20000000f00 */
[----:B------:R-:W-:Y:S08]  /*01c0*/  @P0 BRA `(.L_x_96) ;  /* 0x0000000000180947 */ /* 0x000ff00003800000 */
[----:B------:R-:W-:-:S05]  /*01d0*/  LOP3.LUT R0, R3, 0x7fffffff, RZ, 0xc0, !PT ;  /* 0x7fffffff03007812 */ /* 0x000fca00078ec0ff */
[----:B------:R-:W-:Y:S01]  /*01e0*/  VIADD R12, R0, 0xfff00000 ;  /* 0xfff00000000c7836 */ /* 0x000fe20000000000 */
[----:B------:R-:W-:-:S07]  /*01f0*/  MOV R0, 0x210 ;  /* 0x0000021000007802 */ /* 0x000fce0000000f00 */
[----:B------:R-:W-:Y:S05]  /*0200*/  CALL.REL.NOINC `($__internal_5_$__cuda_sm20_dblrcp_rn_slowpath_v3) ;  /* 0x00000008007c7944 */ /* 0x000fea0003c00000 */
[----:B------:R-:W-:Y:S01]  /*0210*/  IMAD.MOV.U32 R4, RZ, RZ, R6 ;  /* 0x000000ffff047224 */ /* 0x000fe200078e0006 */
[----:B------:R-:W-:-:S07]  /*0220*/  MOV R5, R7 ;  /* 0x0000000700057202 */ /* 0x000fce0000000f00 */
.L_x_96:
[----:B------:R-:W0:Y:S02]  /*0230*/  LDCU.64 UR6, c[0x0][0x390] ;  /* 0x00007200ff0677ac */ /* 0x000e240008000a00 */
[----:B0-----:R-:W-:-:S04]  /*0240*/  UIADD3 UR6, UP0, UPT, UR6, -0x1, URZ ;  /* 0xffffffff06067890 */ /* 0x001fc8000ff1e0ff */
        /* <DEDUP_REMOVED lines=10> */
[----:B------:R-:W-:Y:S10]  /*02f0*/  @P0 BRA `(.L_x_97) ;  /* 0x0000000000100947 */ /* 0x000ff40003800000 */
[----:B------:R-:W-:-:S05]  /*0300*/  LOP3.LUT R0, R3, 0x7fffffff, RZ, 0xc0, !PT ;  /* 0x7fffffff03007812 */ /* 0x000fca00078ec0ff */
[----:B------:R-:W-:Y:S01]  /*0310*/  VIADD R12, R0, 0xfff00000 ;  /* 0xfff00000000c7836 */ /* 0x000fe20000000000 */
[----:B------:R-:W-:-:S07]  /*0320*/  MOV R0, 0x340 ;  /* 0x0000034000007802 */ /* 0x000fce0000000f00 */
[----:B------:R-:W-:Y:S05]  /*0330*/  CALL.REL.NOINC `($__internal_5_$__cuda_sm20_dblrcp_rn_slowpath_v3) ;  /* 0x0000000800307944 */ /* 0x000fea0003c00000 */
.L_x_97:
[----:B------:R-:W0:Y:S01]  /*0340*/  LDC R13, c[0x0][0x38c] ;  /* 0x0000e300ff0d7b82 */ /* 0x000e220000000800 */
[----:B------:R-:W1:Y:S01]  /*0350*/  LDCU UR6, c[0x0][0x370] ;  /* 0x00006e00ff0677ac */ /* 0x000e620008000800 */
[----:B------:R-:W2:Y:S01]  /*0360*/  LDCU.64 UR10, c[0x0][0x358] ;  /* 0x00006b00ff0a77ac */ /* 0x000ea20008000a00 */
[----:B------:R-:W3:Y:S01]  /*0370*/  LDCU UR9, c[0x0][0x394] ;  /* 0x00007280ff0977ac */ /* 0x000ee20008000800 */
[----:B------:R-:W4:Y:S01]  /*0380*/  LDCU UR14, c[0x0][0x390] ;  /* 0x00007200ff0e77ac */ /* 0x000f220008000800 */
[----:B------:R-:W5:Y:S01]  /*0390*/  LDCU UR7, c[0x0][0x388] ;  /* 0x00007100ff0777ac */ /* 0x000f620008000800 */
[----:B-1----:R-:W-:Y:S01]  /*03a0*/  IMAD R10, R10, UR6, RZ ;  /* 0x000000060a0a7c24 */ /* 0x002fe2000f8e02ff */
[----:B--2---:R-:W1:Y:S06]  /*03b0*/  LDCU.64 UR12, c[0x0][0x380] ;  /* 0x00007000ff0c77ac */ /* 0x004e6c0008000a00 */
.L_x_109:
[----:B------:R-:W2:Y:S01]  /*03c0*/  LDC R17, c[0x0][0x390] ;  /* 0x0000e400ff117b82 */ /* 0x000ea20000000800 */
[----:B---3--:R-:W-:Y:S01]  /*03d0*/  LOP3.LUT R0, R8, UR9, RZ, 0xfc, !PT ;  /* 0x0000000908007c12 */ /* 0x008fe2000f8efcff */
[----:B------:R-:W-:Y:S03]  /*03e0*/  BSSY.RECONVERGENT B0, `(.L_x_98) ;  /* 0x0000021000007945 */ /* 0x000fe60003800200 */
[----:B------:R-:W-:-:S03]  /*03f0*/  ISETP.NE.U32.AND P0, PT, R0, RZ, PT ;  /* 0x000000ff0000720c */ /* 0x000fc60003f05070 */
[----:B------:R-:W3:Y:S10]  /*0400*/  LDC R19, c[0x0][0x394] ;  /* 0x0000e500ff137b82 */ /* 0x000ef40000000800 */
[----:B------:R-:W-:Y:S05]  /*0410*/  @P0 BRA `(.L_x_99) ;  /* 0x0000000000580947 */ /* 0x000fea0003800000 */
[----:B----4-:R-:W-:-:S04]  /*0420*/  MOV R12, UR14 ;  /* 0x0000000e000c7c02 */ /* 0x010fc80008000f00 */
[----:B------:R-:W4:Y:S01]  /*0430*/  I2F.U32.RP R0, R12 ;  /* 0x0000000c00007306 */ /* 0x000f220000209000 */
[----:B------:R-:W-:-:S07]  /*0440*/  ISETP.NE.U32.AND P2, PT, R12, RZ, PT ;  /* 0x000000ff0c00720c */ /* 0x000fce0003f45070 */
[----:B----4-:R-:W4:Y:S02]  /*0450*/  MUFU.RCP R0, R0 ;  /* 0x0000000000007308 */ /* 0x010f240000001000 */
[----:B----4-:R-:W-:-:S06]  /*0460*/  VIADD R2, R0, 0xffffffe ;  /* 0x0ffffffe00027836 */ /* 0x010fcc0000000000 */
[----:B------:R4:W0:Y:S02]  /*0470*/  F2I.FTZ.U32.TRUNC.NTZ R3, R2 ;  /* 0x0000000200037305 */ /* 0x000824000021f000 */
[----:B----4-:R-:W-:Y:S02]  /*0480*/  HFMA2 R2, -RZ, RZ, 0, 0 ;  /* 0x00000000ff027431 */ /* 0x010fe400000001ff */
[----:B0-----:R-:W-:-:S04]  /*0490*/  IMAD R14, R3, R12, RZ ;  /* 0x0000000c030e7224 */ /* 0x001fc800078e02ff */
[----:B------:R-:W-:-:S04]  /*04a0*/  IMAD.MOV R15, RZ, RZ, -R14 ;  /* 0x000000ffff0f7224 */ /* 0x000fc800078e0a0e */
[----:B------:R-:W-:-:S06]  /*04b0*/  IMAD.HI.U32 R14, R3, R15, R2 ;  /* 0x0000000f030e7227 */ /* 0x000fcc00078e0002 */
[----:B------:R-:W-:-:S04]  /*04c0*/  IMAD.HI.U32 R14, R14, R11, RZ ;  /* 0x0000000b0e0e7227 */ /* 0x000fc800078e00ff */
[----:B------:R-:W-:-:S04]  /*04d0*/  IMAD.MOV R3, RZ, RZ, -R14 ;  /* 0x000000ffff037224 */ /* 0x000fc800078e0a0e */
[----:B------:R-:W-:-:S05]  /*04e0*/  IMAD R3, R12, R3, R11 ;  /* 0x000000030c037224 */ /* 0x000fca00078e020b */
[----:B------:R-:W-:-:S13]  /*04f0*/  ISETP.GE.U32.AND P0, PT, R3, R12, PT ;  /* 0x0000000c0300720c */ /* 0x000fda0003f06070 */
[----:B------:R-:W-:Y:S01]  /*0500*/  @P0 IMAD.IADD R3, R3, 0x1, -R12 ;  /* 0x0000000103030824 */ /* 0x000fe200078e0a0c */
[----:B------:R-:W-:-:S04]  /*0510*/  @P0 IADD3 R14, PT, PT, R14, 0x1, RZ ;  /* 0x000000010e0e0810 */ /* 0x000fc80007ffe0ff */
[----:B------:R-:W-:-:S13]  /*0520*/  ISETP.GE.U32.AND P1, PT, R3, R12, PT ;  /* 0x0000000c0300720c */ /* 0x000fda0003f26070 */
[----:B------:R-:W-:Y:S01]  /*0530*/  @P1 VIADD R14, R14, 0x1 ;  /* 0x000000010e0e1836 */ /* 0x000fe20000000000 */
[----:B------:R-:W-:-:S05]  /*0540*/  @!P2 LOP3.LUT R14, RZ, R12, RZ, 0x33, !PT ;  /* 0x0000000cff0ea212 */ /* 0x000fca00078e33ff */
[----:B------:R-:W-:-:S04]  /*0550*/  IMAD.MOV R0, RZ, RZ, -R14 ;  /* 0x000000ffff007224 */ /* 0x000fc800078e0a0e */
[----:B------:R-:W-:Y:S01]  /*0560*/  IMAD R0, R12, R0, R11 ;  /* 0x000000000c007224 */ /* 0x000fe200078e020b */
[----:B------:R-:W-:Y:S06]  /*0570*/  BRA `(.L_x_100) ;  /* 0x00000000001c7947 */ /* 0x000fec0003800000 */
.L_x_99:
[----:B------:R-:W-:Y:S01]  /*0580*/  MOV R16, R11 ;  /* 0x0000000b00107202 */ /* 0x000fe20000000f00 */
[----:B------:R-:W-:Y:S01]  /*0590*/  IMAD.MOV.U32 R18, RZ, RZ, R8 ;  /* 0x000000ffff127224 */ /* 0x000fe200078e0008 */
[----:B------:R-:W-:-:S07]  /*05a0*/  MOV R12, 0x5c0 ;  /* 0x000005c0000c7802 */ /* 0x000fce0000000f00 */
[----:B012345:R-:W-:Y:S05]  /*05b0*/  CALL.REL.NOINC `($__internal_6_$__cuda_sm20_div_u64) ;  /* 0x0000000800287944 */ /* 0x03ffea0003c00000 */
[----:B------:R-:W-:Y:S01]  /*05c0*/  MOV R12, UR14 ;  /* 0x0000000e000c7c02 */ /* 0x000fe20008000f00 */
[----:B------:R-:W-:-:S04]  /*05d0*/  IMAD.MOV R0, RZ, RZ, -R14 ;  /* 0x000000ffff007224 */ /* 0x000fc800078e0a0e */
[----:B------:R-:W-:-:S07]  /*05e0*/  IMAD R0, R0, R12, R11 ;  /* 0x0000000c00007224 */ /* 0x000fce00078e020b */
.L_x_100:
[----:B-1---5:R-:W-:Y:S05]  /*05f0*/  BSYNC.RECONVERGENT B0 ;  /* 0x0000000000007941 */ /* 0x022fea0003800200 */
.L_x_98:
[----:B------:R-:W-:Y:S01]  /*0600*/  SHF.R.S32.HI R15, RZ, 0x1f, R14 ;  /* 0x0000001fff0f7819 */ /* 0x000fe2000001140e */
[--C-:B------:R-:W-:Y:S01]  /*0610*/  IMAD.MOV.U32 R2, RZ, RZ, R0.reuse ;  /* 0x000000ffff027224 */ /* 0x100fe200078e0000 */
[----:B------:R-:W-:Y:S01]  /*0620*/  SHF.R.S32.HI R3, RZ, 0x1f, R0 ;  /* 0x0000001fff037819 */ /* 0x000fe20000011400 */
[----:B------:R-:W-:Y:S02]  /*0630*/  BSSY.RECONVERGENT B0, `(.L_x_101) ;  /* 0x0000022000007945 */ /* 0x000fe40003800200 */
[-C--:B------:R-:W-:Y:S02]  /*0640*/  IMAD R15, R15, R12.reuse, RZ ;  /* 0x0000000c0f0f7224 */ /* 0x080fe400078e02ff */
[----:B------:R-:W-:-:S04]  /*0650*/  IMAD.WIDE.U32 R2, R14, R12, R2 ;  /* 0x0000000c0e027225 */ /* 0x000fc800078e0002 */
[----:B------:R-:W-:-:S04]  /*0660*/  IMAD R15, R14, UR9, R15 ;  /* 0x000000090e0f7c24 */ /* 0x000fc8000f8e020f */
[----:B------:R-:W-:-:S05]  /*0670*/  IMAD.IADD R18, R3, 0x1, R15 ;  /* 0x0000000103127824 */ /* 0x000fca00078e020f */
[----:B------:R-:W-:-:S04]  /*0680*/  LOP3.LUT R14, R18, UR9, RZ, 0xfc, !PT ;  /* 0x00000009120e7c12 */ /* 0x000fc8000f8efcff */
[----:B------:R-:W-:-:S13]  /*0690*/  ISETP.NE.U32.AND P0, PT, R14, RZ, PT ;  /* 0x000000ff0e00720c */ /* 0x000fda0003f05070 */
[----:B------:R-:W-:Y:S05]  /*06a0*/  @P0 BRA `(.L_x_102) ;  /* 0x0000000000540947 */ /* 0x000fea0003800000 */
[----:B------:R-:W0:Y:S01]  /*06b0*/  I2F.U32.RP R16, R12 ;  /* 0x0000000c00107306 */ /* 0x000e220000209000 */
[----:B------:R-:W-:Y:S01]  /*06c0*/  IMAD.MOV.U32 R14, RZ, RZ, RZ ;  /* 0x000000ffff0e7224 */ /* 0x000fe200078e00ff */
[----:B------:R-:W-:-:S06]  /*06d0*/  ISETP.NE.U32.AND P2, PT, R12, RZ, PT ;  /* 0x000000ff0c00720c */ /* 0x000fcc0003f45070 */
[----:B0-----:R-:W0:Y:S02]  /*06e0*/  MUFU.RCP R16, R16 ;  /* 0x0000001000107308 */ /* 0x001e240000001000 */
[----:B0-----:R-:W-:-:S06]  /*06f0*/  IADD3 R15, PT, PT, R16, 0xffffffe, RZ ;  /* 0x0ffffffe100f7810 */ /* 0x001fcc0007ffe0ff */
[----:B------:R-:W0:Y:S02]  /*0700*/  F2I.FTZ.U32.TRUNC.NTZ R15, R15 ;  /* 0x0000000f000f7305 */ /* 0x000e24000021f000 */
[----:B0-----:R-:W-:-:S04]  /*0710*/  IMAD.MOV R3, RZ, RZ, -R15 ;  /* 0x000000ffff037224 */ /* 0x001fc800078e0a0f */
[----:B------:R-:W-:-:S04]  /*0720*/  IMAD R3, R3, R12, RZ ;  /* 0x0000000c03037224 */ /* 0x000fc800078e02ff */
[----:B------:R-:W-:-:S06]  /*0730*/  IMAD.HI.U32 R3, R15, R3, R14 ;  /* 0x000000030f037227 */ /* 0x000fcc00078e000e */
[----:B------:R-:W-:-:S05]  /*0740*/  IMAD.HI.U32 R14, R3, R2, RZ ;  /* 0x00000002030e7227 */ /* 0x000fca00078e00ff */
[----:B------:R-:W-:-:S05]  /*0750*/  IADD3 R3, PT, PT, -R14, RZ, RZ ;  /* 0x000000ff0e037210 */ /* 0x000fca0007ffe1ff */
[----:B------:R-:W-:-:S05]  /*0760*/  IMAD R3, R12, R3, R2 ;  /* 0x000000030c037224 */ /* 0x000fca00078e0202 */
[----:B------:R-:W-:-:S13]  /*0770*/  ISETP.GE.U32.AND P0, PT, R3, R12, PT ;  /* 0x0000000c0300720c */ /* 0x000fda0003f06070 */
[----:B------:R-:W-:Y:S02]  /*0780*/  @P0 IMAD.IADD R3, R3, 0x1, -R12 ;  /* 0x0000000103030824 */ /* 0x000fe400078e0a0c */
[----:B------:R-:W-:-:S03]  /*0790*/  @P0 VIADD R14, R14, 0x1 ;  /* 0x000000010e0e0836 */ /* 0x000fc60000000000 */
[----:B------:R-:W-:Y:S01]  /*07a0*/  ISETP.GE.U32.AND P1, PT, R3, R12, PT ;  /* 0x0000000c0300720c */ /* 0x000fe20003f26070 */
[----:B------:R-:W-:-:S12]  /*07b0*/  IMAD.MOV.U32 R3, RZ, RZ, RZ ;  /* 0x000000ffff037224 */ /* 0x000fd800078e00ff */
[----:B------:R-:W-:Y:S02]  /*07c0*/  @P1 IADD3 R14, PT, PT, R14, 0x1, RZ ;  /* 0x000000010e0e1810 */ /* 0x000fe40007ffe0ff */
[----:B------:R-:W-:-:S05]  /*07d0*/  @!P2 LOP3.LUT R14, RZ, R12, RZ, 0x33, !PT ;  /* 0x0000000cff0ea212 */ /* 0x000fca00078e33ff */
[----:B------:R-:W-:Y:S01]  /*07e0*/  IMAD.MOV.U32 R2, RZ, RZ, R14 ;  /* 0x000000ffff027224 */ /* 0x000fe200078e000e */
[----:B------:R-:W-:Y:S06]  /*07f0*/  BRA `(.L_x_103) ;  /* 0x0000000000147947 */ /* 0x000fec0003800000 */
.L_x_102:
[----:B------:R-:W-:Y:S02]  /*0800*/  MOV R16, R2 ;  /* 0x0000000200107202 */ /* 0x000fe40000000f00 */
[----:B------:R-:W-:-:S07]  /*0810*/  MOV R12, 0x830 ;  /* 0x00000830000c7802 */ /* 0x000fce0000000f00 */
[----:B--23--:R-:W-:Y:S05]  /*0820*/  CALL.REL.NOINC `($__internal_6_$__cuda_sm20_div_u64) ;  /* 0x00000004008c7944 */ /* 0x00cfea0003c00000 */
[----:B------:R-:W-:Y:S02]  /*0830*/  IMAD.MOV.U32 R2, RZ, RZ, R14 ;  /* 0x000000ffff027224 */ /* 0x000fe400078e000e */
[----:B------:R-:W-:-:S07]  /*0840*/  IMAD.MOV.U32 R3, RZ, RZ, R15 ;  /* 0x000000ffff037224 */ /* 0x000fce00078e000f */
.L_x_103:
[----:B------:R-:W-:Y:S05]  /*0850*/  BSYNC.RECONVERGENT B0 ;  /* 0x0000000000007941 */ /* 0x000fea0003800200 */
.L_x_101:
[----:B------:R-:W0:Y:S01]  /*0860*/  I2F.U64 R2, R2 ;  /* 0x0000000200027312 */ /* 0x000e220000301000 */
[----:B------:R-:W-:Y:S07]  /*0870*/  BSSY.RECONVERGENT B0, `(.L_x_104) ;  /* 0x0000014000007945 */ /* 0x000fee0003800200 */
[----:B--2---:R-:W1:Y:S08]  /*0880*/  I2F.F64 R16, R0 ;  /* 0x0000000000107312 */ /* 0x004e700000201c00 */
[----:B0-----:R-:W0:Y:S01]  /*0890*/  F2F.F64.F32 R14, R2 ;  /* 0x00000002000e7310 */ /* 0x001e220000201800 */
[----:B-1----:R-:W-:-:S02]  /*08a0*/  DFMA R16, R16, R6, -0.5 ;  /* 0xbfe000001010742b */ /* 0x002fc40000000006 */
[----:B0-----:R-:W-:-:S08]  /*08b0*/  DFMA R14, R14, R4, -0.5 ;  /* 0xbfe000000e0e742b */ /* 0x001fd00000000004 */
[----:B------:R-:W-:Y:S08]  /*08c0*/  F2F.F32.F64 R16, R16 ;  /* 0x0000001000107310 */ /* 0x000ff00000301000 */
[----:B------:R-:W3:Y:S02]  /*08d0*/  F2F.F32.F64 R14, R14 ;  /* 0x0000000e000e7310 */ /* 0x000ee40000301000 */
[----:B---3--:R-:W-:-:S04]  /*08e0*/  FMUL R19, R14, R14 ;  /* 0x0000000e0e137220 */ /* 0x008fc80000400000 */
[----:B------:R-:W-:-:S04]  /*08f0*/  FFMA R19, R16, R16, R19 ;  /* 0x0000001010137223 */ /* 0x000fc80000000013 */
[----:B------:R0:W1:Y:S01]  /*0900*/  MUFU.RSQ R18, R19 ;  /* 0x0000001300127308 */ /* 0x0000620000001400 */
[----:B------:R-:W-:-:S04]  /*0910*/  IADD3 R12, PT, PT, R19, -0xd000000, RZ ;  /* 0xf3000000130c7810 */ /* 0x000fc80007ffe0ff */
[----:B------:R-:W-:-:S13]  /*0920*/  ISETP.GT.U32.AND P0, PT, R12, 0x727fffff, PT ;  /* 0x727fffff0c00780c */ /* 0x000fda0003f04070 */
[----:B01----:R-:W-:Y:S05]  /*0930*/  @!P0 BRA `(.L_x_105) ;  /* 0x00000000000c8947 */ /* 0x003fea0003800000 */
[----:B------:R-:W-:-:S07]  /*0940*/  MOV R17, 0x960 ;  /* 0x0000096000117802 */ /* 0x000fce0000000f00 */
[----:B------:R-:W-:Y:S05]  /*0950*/  CALL.REL.NOINC `($__internal_7_$__cuda_sm20_sqrt_rn_f32_slowpath) ;  /* 0x0000000800587944 */ /* 0x000fea0003c00000 */
[----:B------:R-:W-:Y:S05]  /*0960*/  BRA `(.L_x_106) ;  /* 0x0000000000107947 */ /* 0x000fea0003800000 */
.L_x_105:
[----:B------:R-:W-:Y:S01]  /*0970*/  FMUL.FTZ R0, R19, R18 ;  /* 0x0000001213007220 */ /* 0x000fe20000410000 */
[----:B------:R-:W-:-:S03]  /*0980*/  FMUL.FTZ R2, R18, 0.5 ;  /* 0x3f00000012027820 */ /* 0x000fc60000410000 */
[----:B------:R-:W-:-:S04]  /*0990*/  FFMA R3, -R0, R0, R19 ;  /* 0x0000000000037223 */ /* 0x000fc80000000113 */
[----:B------:R-:W-:-:S07]  /*09a0*/  FFMA R0, R3, R2, R0 ;  /* 0x0000000203007223 */ /* 0x000fce0000000000 */
.L_x_106:
[----:B------:R-:W-:Y:S05]  /*09b0*/  BSYNC.RECONVERGENT B0 ;  /* 0x0000000000007941 */ /* 0x000fea0003800200 */
.L_x_104:
[----:B------:R-:W0:Y:S01]  /*09c0*/  MUFU.RCP R2, R13 ;  /* 0x0000000d00027308 */ /* 0x000e220000001000 */
[----:B------:R-:W-:Y:S01]  /*09d0*/  FMUL R0, R0, -R0 ;  /* 0x8000000000007220 */ /* 0x000fe20000400000 */
[----:B------:R-:W-:Y:S06]  /*09e0*/  BSSY.RECONVERGENT B0, `(.L_x_107) ;  /* 0x000000b000007945 */ /* 0x000fec0003800200 */
[----:B------:R-:W1:Y:S01]  /*09f0*/  FCHK P0, R0, R13 ;  /* 0x0000000d00007302 */ /* 0x000e620000000000 */
[----:B0-----:R-:W-:-:S04]  /*0a00*/  FFMA R3, R2, -R13, 1 ;  /* 0x3f80000002037423 */ /* 0x001fc8000000080d */
[----:B------:R-:W-:-:S04]  /*0a10*/  FFMA R3, R2, R3, R2 ;  /* 0x0000000302037223 */ /* 0x000fc80000000002 */
[----:B------:R-:W-:-:S04]  /*0a20*/  FFMA R2, R0, R3, RZ ;  /* 0x0000000300027223 */ /* 0x000fc800000000ff */
[----:B------:R-:W-:-:S04]  /*0a30*/  FFMA R12, R2, -R13, R0 ;  /* 0x8000000d020c7223 */ /* 0x000fc80000000000 */
[----:B------:R-:W-:Y:S01]  /*0a40*/  FFMA R2, R3, R12, R2 ;  /* 0x0000000c03027223 */ /* 0x000fe20000000002 */
[----:B-1----:R-:W-:Y:S06]  /*0a50*/  @!P0 BRA `(.L_x_108) ;  /* 0x00000000000c8947 */ /* 0x002fec0003800000 */
[----:B------:R-:W-:-:S07]  /*0a60*/  MOV R2, 0xa80 ;  /* 0x00000a8000027802 */ /* 0x000fce0000000f00 */
[----:B------:R-:W-:Y:S05]  /*0a70*/  CALL.REL.NOINC `($__internal_8_$__cuda_sm3x_div_rn_noftz_f32_slowpath) ;  /* 0x0000000800707944 */ /* 0x000fea0003c00000 */
[----:B------:R-:W-:-:S07]  /*0a80*/  IMAD.MOV.U32 R2, RZ, RZ, R0 ;  /* 0x000000ffff027224 */ /* 0x000fce00078e0000 */
.L_x_108:
[----:B------:R-:W-:Y:S05]  /*0a90*/  BSYNC.RECONVERGENT B0 ;  /* 0x0000000000007941 */ /* 0x000fea0003800200 */
.L_x_107:
[----:B------:R-:W-:Y:S01]  /*0aa0*/  IMAD.MOV.U32 R3, RZ, RZ, 0x3bbb989d ;  /* 0x3bbb989dff037424 */ /* 0x000fe200078e00ff */
[----:B------:R-:W-:-:S03]  /*0ab0*/  MOV R15, 0x437c0000 ;  /* 0x437c0000000f7802 */ /* 0x000fc60000000f00 */
[----:B------:R-:W-:-:S04]  /*0ac0*/  FFMA.SAT R0, R2, R3, 0.5 ;  /* 0x3f00000002007423 */ /* 0x000fc80000002003 */
[----:B------:R-:W-:-:S04]  /*0ad0*/  FFMA.RM R0, R0, R15, 12582913 ;  /* 0x4b40000100007423 */ /* 0x000fc8000000400f */
[C---:B------:R-:W-:Y:S01]  /*0ae0*/  FADD R3, R0.reuse, -12583039 ;  /* 0xcb40007f00037421 */ /* 0x040fe20000000000 */
[----:B------:R-:W-:-:S03]  /*0af0*/  IMAD.SHL.U32 R0, R0, 0x800000, RZ ;  /* 0x0080000000007824 */ /* 0x000fc600078e00ff */
[----:B------:R-:W-:-:S04]  /*0b00*/  FFMA R3, R2, 1.4426950216293334961, -R3 ;  /* 0x3fb8aa3b02037823 */ /* 0x000fc80000000803 */
[----:B------:R-:W-:Y:S01]  /*0b10*/  FFMA R12, R2, 1.925963033500011079e-08, R3 ;  /* 0x32a57060020c7823 */ /* 0x000fe20000000003 */
[----:B------:R-:W-:-:S03]  /*0b20*/  LEA R2, P0, R11, UR12, 0x3 ;  /* 0x0000000c0b027c11 */ /* 0x000fc6000f8018ff */
[----:B------:R-:W0:Y:S02]  /*0b30*/  MUFU.EX2 R3, R12 ;  /* 0x0000000c00037308 */ /* 0x000e240000000800 */
[----:B0-----:R-:W-:Y:S01]  /*0b40*/  FMUL R0, R0, R3 ;  /* 0x0000000300007220 */ /* 0x001fe20000400000 */
[----:B------:R-:W-:Y:S01]  /*0b50*/  LEA.HI.X R3, R11, UR13, R8, 0x3, P0 ;  /* 0x0000000d0b037c11 */ /* 0x000fe200080f1c08 */
[----:B------:R-:W-:Y:S01]  /*0b60*/  IMAD.IADD R11, R10, 0x1, R9 ;  /* 0x000000010a0b7824 */ /* 0x000fe200078e0209 */
[----:B------:R-:W-:Y:S01]  /*0b70*/  MOV R9, UR8 ;  /* 0x0000000800097c02 */ /* 0x000fe20008000f00 */
[----:B------:R-:W-:-:S03]  /*0b80*/  FMUL R15, R0, UR7 ;  /* 0x00000007000f7c20 */ /* 0x000fc60008400000 */
[----:B------:R-:W-:Y:S02]  /*0b90*/  ISETP.LT.U32.AND P0, PT, R11, UR4, PT ;  /* 0x000000040b007c0c */ /* 0x000fe4000bf01070 */
[----:B------:R2:W-:Y:S01]  /*0ba0*/  STG.E desc[UR10][R2.64], R15 ;  /* 0x0000000f02007986 */ /* 0x0005e2000c10190a */
[----:B------:R-:W-:-:S04]  /*0bb0*/  SHF.R.S32.HI R8, RZ, 0x1f, R11 ;  /* 0x0000001fff087819 */ /* 0x000fc8000001140b */
[----:B------:R-:W-:Y:S01]  /*0bc0*/  ISETP.GT.U32.AND.EX P0, PT, R9, R8, PT, P0 ;  /* 0x000000080900720c */ /* 0x000fe20003f04100 */
[----:B------:R-:W-:-:S12]  /*0bd0*/  IMAD.MOV.U32 R9, RZ, RZ, R11 ;  /* 0x000000ffff097224 */ /* 0x000fd800078e000b */
[----:B--2---:R-:W-:Y:S05]  /*0be0*/  @P0 BRA `(.L_x_109) ;  /* 0xfffffff400f40947 */ /* 0x004fea000383ffff */
[----:B------:R-:W-:Y:S05]  /*0bf0*/  EXIT ;  /* 0x000000000000794d */ /* 0x000fea0003800000 */
        .weak           $__internal_5_$__cuda_sm20_dblrcp_rn_slowpath_v3
        .type           $__internal_5_$__cuda_sm20_dblrcp_rn_slowpath_v3,@function
        .size           $__internal_5_$__cuda_sm20_dblrcp_rn_slowpath_v3,($__internal_6_$__cuda_sm20_div_u64 - $__internal_5_$__cuda_sm20_dblrcp_rn_slowpath_v3)
$__internal_5_$__cuda_sm20_dblrcp_rn_slowpath_v3:
[----:B------:R-:W-:-:S14]  /*0c00*/  DSETP.GTU.AND P0, PT, |R2|, +INF , PT ;  /* 0x7ff000000200742a */ /* 0x000fdc0003f0c200 */
[----:B------:R-:W-:Y:S05]  /*0c10*/  @P0 BRA `(.L_x_110) ;  /* 0x00000000007c0947 */ /* 0x000fea0003800000 */
[----:B------:R-:W-:-:S05]  /*0c20*/  LOP3.LUT R13, R3, 0x7fffffff, RZ, 0xc0, !PT ;  /* 0x7fffffff030d7812 */ /* 0x000fca00078ec0ff */
[----:B------:R-:W-:-:S05]  /*0c30*/  VIADD R6, R13, 0xffffffff ;  /* 0xffffffff0d067836 */ /* 0x000fca0000000000 */
[----:B------:R-:W-:-:S13]  /*0c40*/  ISETP.GE.U32.AND P0, PT, R6, 0x7fefffff, PT ;  /* 0x7fefffff0600780c */ /* 0x000fda0003f06070 */
[----:B------:R-:W-:Y:S02]  /*0c50*/  @P0 LOP3.LUT R7, R3, 0x7ff00000, RZ, 0x3c, !PT ;  /* 0x7ff0000003070812 */ /* 0x000fe400078e3cff */
[----:B------:R-:W-:Y:S01]  /*0c60*/  @P0 MOV R6, RZ ;  /* 0x000000ff00060202 */ /* 0x000fe20000000f00 */
[----:B------:R-:W-:Y:S06]  /*0c70*/  @P0 BRA `(.L_x_111) ;  /* 0x00000000006c0947 */ /* 0x000fec0003800000 */
[----:B------:R-:W-:-:S13]  /*0c80*/  ISETP.GE.U32.AND P0, PT, R13, 0x1000001, PT ;  /* 0x010000010d00780c */ /* 0x000fda0003f06070 */
[----:B------:R-:W-:Y:S05]  /*0c90*/  @!P0 BRA `(.L_x_112) ;  /* 0x0000000000348947 */ /* 0x000fea0003800000 */
[----:B------:R-:W-:Y:S02]  /*0ca0*/  VIADD R7, R3, 0xc0200000 ;  /* 0xc020000003077836 */ /* 0x000fe40000000000 */
[----:B------:R-:W-:Y:S02]  /*0cb0*/  IMAD.MOV.U32 R6, RZ, RZ, R2 ;  /* 0x000000ffff067224 */ /* 0x000fe400078e0002 */
[----:B------:R-:W0:Y:S04]  /*0cc0*/  MUFU.RCP64H R13, R7 ;  /* 0x00000007000d7308 */ /* 0x000e280000001800 */
[----:B0-----:R-:W-:-:S08]  /*0cd0*/  DFMA R14, -R6, R12, 1 ;  /* 0x3ff00000060e742b */ /* 0x001fd0000000010c */
[----:B------:R-:W-:-:S08]  /*0ce0*/  DFMA R14, R14, R14, R14 ;  /* 0x0000000e0e0e722b */ /* 0x000fd0000000000e */
[----:B------:R-:W-:-:S08]  /*0cf0*/  DFMA R14, R12, R14, R12 ;  /* 0x0000000e0c0e722b */ /* 0x000fd0000000000c */
[----:B------:R-:W-:-:S08]  /*0d00*/  DFMA R12, -R6, R14, 1 ;  /* 0x3ff00000060c742b */ /* 0x000fd0000000010e */
[----:B------:R-:W-:-:S08]  /*0d10*/  DFMA R12, R14, R12, R14 ;  /* 0x0000000c0e0c722b */ /* 0x000fd0000000000e */
[----:B------:R-:W-:-:S08]  /*0d20*/  DMUL R12, R12, 2.2250738585072013831e-308 ;  /* 0x001000000c0c7828 */ /* 0x000fd00000000000 */
[----:B------:R-:W-:-:S08]  /*0d30*/  DFMA R2, -R2, R12, 1 ;  /* 0x3ff000000202742b */ /* 0x000fd0000000010c */
[----:B------:R-:W-:-:S08]  /*0d40*/  DFMA R2, R2, R2, R2 ;  /* 0x000000020202722b */ /* 0x000fd00000000002 */
[----:B------:R-:W-:Y:S01]  /*0d50*/  DFMA R6, R12, R2, R12 ;  /* 0x000000020c06722b */ /* 0x000fe2000000000c */
[----:B------:R-:W-:Y:S10]  /*0d60*/  BRA `(.L_x_111) ;  /* 0x0000000000307947 */ /* 0x000ff40003800000 */
.L_x_112:
[----:B------:R-:W-:Y:S01]  /*0d70*/  DMUL R2, R2, 8.11296384146066816958e+31 ;  /* 0x4690000002027828 */ /* 0x000fe20000000000 */
[----:B------:R-:W-:-:S05]  /*0d80*/  MOV R6, R12 ;  /* 0x0000000c00067202 */ /* 0x000fca0000000f00 */
[----:B------:R-:W0:Y:S02]  /*0d90*/  MUFU.RCP64H R7, R3 ;  /* 0x0000000300077308 */ /* 0x000e240000001800 */
[----:B0-----:R-:W-:-:S08]  /*0da0*/  DFMA R12, -R2, R6, 1 ;  /* 0x3ff00000020c742b */ /* 0x001fd00000000106 */
[----:B------:R-:W-:-:S08]  /*0db0*/  DFMA R12, R12, R12, R12 ;  /* 0x0000000c0c0c722b */ /* 0x000fd0000000000c */
[----:B------:R-:W-:-:S08]  /*0dc0*/  DFMA R12, R6, R12, R6 ;  /* 0x0000000c060c722b */ /* 0x000fd00000000006 */
[----:B------:R-:W-:-:S08]  /*0dd0*/  DFMA R6, -R2, R12, 1 ;  /* 0x3ff000000206742b */ /* 0x000fd0000000010c */
[----:B------:R-:W-:-:S08]  /*0de0*/  DFMA R6, R12, R6, R12 ;  /* 0x000000060c06722b */ /* 0x000fd0000000000c */
[----:B------:R-:W-:Y:S01]  /*0df0*/  DMUL R6, R6, 8.11296384146066816958e+31 ;  /* 0x4690000006067828 */ /* 0x000fe20000000000 */
[----:B------:R-:W-:Y:S10]  /*0e00*/  BRA `(.L_x_111) ;  /* 0x0000000000087947 */ /* 0x000ff40003800000 */
.L_x_110:
[----:B------:R-:W-:Y:S01]  /*0e10*/  LOP3.LUT R7, R3, 0x80000, RZ, 0xfc, !PT ;  /* 0x0008000003077812 */ /* 0x000fe200078efcff */
[----:B------:R-:W-:-:S07]  /*0e20*/  IMAD.MOV.U32 R6, RZ, RZ, R2 ;  /* 0x000000ffff067224 */ /* 0x000fce00078e0002 */
.L_x_111:
[----:B------:R-:W-:Y:S01]  /*0e30*/  IMAD.MOV.U32 R2, RZ, RZ, R0 ;  /* 0x000000ffff027224 */ /* 0x000fe200078e0000 */
[----:B------:R-:W-:-:S04]  /*0e40*/  MOV R3, 0x0 ;  /* 0x0000000000037802 */ /* 0x000fc80000000f00 */
[----:B------:R-:W-:Y:S05]  /*0e50*/  RET.REL.NODEC R2 `(_Z12vevid_kernelP6float2ffmm) ;  /* 0xfffffff002687950 */ /* 0x000fea0003c3ffff */
        .weak           $__internal_6_$__cuda_sm20_div_u64
        .type           $__internal_6_$__cuda_sm20_div_u64,@function
        .size           $__internal_6_$__cuda_sm20_div_u64,($__internal_7_$__cuda_sm20_sqrt_rn_f32_slowpath - $__internal_6_$__cuda_sm20_div_u64)
$__internal_6_$__cuda_sm20_div_u64:
[----:B------:R-:W-:Y:S02]  /*0e60*/  IMAD.MOV.U32 R20, RZ, RZ, R17 ;  /* 0x000000ffff147224 */ /* 0x000fe400078e0011 */
[----:B------:R-:W-:-:S04]  /*0e70*/  IMAD.MOV.U32 R21, RZ, RZ, R19 ;  /* 0x000000ffff157224 */ /* 0x000fc800078e0013 */
[----:B------:R-:W0:Y:S08]  /*0e80*/  I2F.U64.RP R20, R20 ;  /* 0x0000001400147312 */ /* 0x000e300000309000 */
[----:B0-----:R-:W0:Y:S02]  /*0e90*/  MUFU.RCP R2, R20 ;  /* 0x0000001400027308 */ /* 0x001e240000001000 */
[----:B0-----:R-:W-:-:S06]  /*0ea0*/  IADD3 R2, PT, PT, R2, 0x1ffffffe, RZ ;  /* 0x1ffffffe02027810 */ /* 0x001fcc0007ffe0ff */
[----:B------:R-:W0:Y:S02]  /*0eb0*/  F2I.U64.TRUNC R2, R2 ;  /* 0x0000000200027311 */ /* 0x000e24000020d800 */
[----:B0-----:R-:W-:-:S04]  /*0ec0*/  IMAD.WIDE.U32 R14, R2, R17, RZ ;  /* 0x00000011020e7225 */ /* 0x001fc800078e00ff */
[----:B------:R-:W-:Y:S01]  /*0ed0*/  IMAD R15, R2, R19, R15 ;  /* 0x00000013020f7224 */ /* 0x000fe200078e020f */
[----:B------:R-:W-:-:S03]  /*0ee0*/  IADD3 R23, P0, PT, RZ, -R14, RZ ;  /* 0x8000000eff177210 */ /* 0x000fc60007f1e0ff */
[----:B------:R-:W-:Y:S02]  /*0ef0*/  IMAD R15, R3, R17, R15 ;  /* 0x00000011030f7224 */ /* 0x000fe400078e020f */
[----:B------:R-:W-:-:S04]  /*0f00*/  IMAD.HI.U32 R14, R2, R23, RZ ;  /* 0x00000017020e7227 */ /* 0x000fc800078e00ff */
[----:B------:R-:W-:Y:S02]  /*0f10*/  IMAD.X R25, RZ, RZ, ~R15, P0 ;  /* 0x000000ffff197224 */ /* 0x000fe400000e0e0f */
[----:B------:R-:W-:Y:S02]  /*0f20*/  IMAD.MOV.U32 R15, RZ, RZ, R2 ;  /* 0x000000ffff0f7224 */ /* 0x000fe400078e0002 */
[-C--:B------:R-:W-:Y:S02]  /*0f30*/  IMAD R21, R3, R25.reuse, RZ ;  /* 0x0000001903157224 */ /* 0x080fe400078e02ff */
[----:B------:R-:W-:-:S04]  /*0f40*/  IMAD.WIDE.U32 R14, P0, R2, R25, R14 ;  /* 0x00000019020e7225 */ /* 0x000fc8000780000e */
[----:B------:R-:W-:-:S04]  /*0f50*/  IMAD.HI.U32 R25, R3, R25, RZ ;  /* 0x0000001903197227 */ /* 0x000fc800078e00ff */
[----:B------:R-:W-:Y:S01]  /*0f60*/  IMAD.HI.U32 R14, P1, R3, R23, R14 ;  /* 0x00000017030e7227 */ /* 0x000fe2000782000e */
[----:B------:R-:W-:-:S04]  /*0f70*/  IADD3.X R20, PT, PT, R25, R3, RZ, P0, !PT ;  /* 0x0000000319147210 */ /* 0x000fc800007fe4ff */
[----:B------:R-:W-:-:S04]  /*0f80*/  IADD3 R15, P2, PT, R21, R14, RZ ;  /* 0x0000000e150f7210 */ /* 0x000fc80007f5e0ff */
[----:B------:R-:W-:Y:S01]  /*0f90*/  IADD3.X R20, PT, PT, RZ, RZ, R20, P2, P1 ;  /* 0x000000ffff147210 */ /* 0x000fe200017e2414 */
[----:B------:R-:W-:-:S04]  /*0fa0*/  IMAD.WIDE.U32 R2, R15, R17, RZ ;  /* 0x000000110f027225 */ /* 0x000fc800078e00ff */
[----:B------:R-:W-:Y:S01]  /*0fb0*/  IMAD R3, R15, R19, R3 ;  /* 0x000000130f037224 */ /* 0x000fe200078e0203 */
[----:B------:R-:W-:-:S03]  /*0fc0*/  IADD3 R21, P0, PT, RZ, -R2, RZ ;  /* 0x80000002ff157210 */ /* 0x000fc60007f1e0ff */
[----:B------:R-:W-:Y:S02]  /*0fd0*/  IMAD R3, R20, R17, R3 ;  /* 0x0000001114037224 */ /* 0x000fe400078e0203 */
[----:B------:R-:W-:-:S04]  /*0fe0*/  IMAD.HI.U32 R14, R15, R21, RZ ;  /* 0x000000150f0e7227 */ /* 0x000fc800078e00ff */
[----:B------:R-:W-:-:S04]  /*0ff0*/  IMAD.X R3, RZ, RZ, ~R3, P0 ;  /* 0x000000ffff037224 */ /* 0x000fc800000e0e03 */
[----:B------:R-:W-:-:S04]  /*1000*/  IMAD.WIDE.U32 R14, P0, R15, R3, R14 ;  /* 0x000000030f0e7225 */ /* 0x000fc8000780000e */
[C---:B------:R-:W-:Y:S02]  /*1010*/  IMAD R2, R20.reuse, R3, RZ ;  /* 0x0000000314027224 */ /* 0x040fe400078e02ff */
[----:B------:R-:W-:-:S04]  /*1020*/  IMAD.HI.U32 R15, P1, R20, R21, R14 ;  /* 0x00000015140f7227 */ /* 0x000fc8000782000e */
[----:B------:R-:W-:Y:S01]  /*1030*/  IMAD.HI.U32 R3, R20, R3, RZ ;  /* 0x0000000314037227 */ /* 0x000fe200078e00ff */
[----:B------:R-:W-:-:S03]  /*1040*/  IADD3 R15, P2, PT, R2, R15, RZ ;  /* 0x0000000f020f7210 */ /* 0x000fc60007f5e0ff */
[----:B------:R-:W-:Y:S01]  /*1050*/  IMAD.X R20, R3, 0x1, R20, P0 ;  /* 0x0000000103147824 */ /* 0x000fe200000e0614 */
[----:B------:R-:W-:Y:S01]  /*1060*/  MOV R3, RZ ;  /* 0x000000ff00037202 */ /* 0x000fe20000000f00 */
[----:B------:R-:W-:-:S03]  /*1070*/  IMAD.HI.U32 R2, R15, R16, RZ ;  /* 0x000000100f027227 */ /* 0x000fc600078e00ff */
[----:B------:R-:W-:Y:S01]  /*1080*/  IADD3.X R21, PT, PT, RZ, RZ, R20, P2, P1 ;  /* 0x000000ffff157210 */ /* 0x000fe200017e2414 */
[----:B------:R-:W-:-:S04]  /*1090*/  IMAD.WIDE.U32 R2, R15, R18, R2 ;  /* 0x000000120f027225 */ /* 0x000fc800078e0002 */
[C---:B------:R-:W-:Y:S02]  /*10a0*/  IMAD R15, R21.reuse, R18, RZ ;  /* 0x00000012150f7224 */ /* 0x040fe400078e02ff */
[----:B------:R-:W-:-:S04]  /*10b0*/  IMAD.HI.U32 R2, P0, R21, R16, R2 ;  /* 0x0000001015027227 */ /* 0x000fc80007800002 */
[----:B------:R-:W-:Y:S01]  /*10c0*/  IMAD.HI.U32 R14, R21, R18, RZ ;  /* 0x00000012150e7227 */ /* 0x000fe200078e00ff */
[----:B------:R-:W-:-:S03]  /*10d0*/  IADD3 R20, P1, PT, R15, R2, RZ ;  /* 0x000000020f147210 */ /* 0x000fc60007f3e0ff */
[----:B------:R-:W-:Y:S02]  /*10e0*/  IMAD.X R14, RZ, RZ, R14, P0 ;  /* 0x000000ffff0e7224 */ /* 0x000fe400000e060e */
[----:B------:R-:W-:-:S04]  /*10f0*/  IMAD.WIDE.U32 R2, R20, R17, RZ ;  /* 0x0000001114027225 */ /* 0x000fc800078e00ff */
[----:B------:R-:W-:Y:S01]  /*1100*/  IMAD.X R14, RZ, RZ, R14, P1 ;  /* 0x000000ffff0e7224 */ /* 0x000fe200008e060e */
[----:B------:R-:W-:Y:S01]  /*1110*/  IADD3 R2, P1, PT, -R2, R16, RZ ;  /* 0x0000001002027210 */ /* 0x000fe20007f3e1ff */
[----:B------:R-:W-:-:S03]  /*1120*/  IMAD R3, R20, R19, R3 ;  /* 0x0000001314037224 */ /* 0x000fc600078e0203 */
[-C--:B------:R-:W-:Y:S01]  /*1130*/  ISETP.GE.U32.AND P0, PT, R2, R17.reuse, PT ;  /* 0x000000110200720c */ /* 0x080fe20003f06070 */
[----:B------:R-:W-:Y:S01]  /*1140*/  IMAD R3, R14, R17, R3 ;  /* 0x000000110e037224 */ /* 0x000fe200078e0203 */
[----:B------:R-:W-:-:S04]  /*1150*/  IADD3 R16, P2, PT, -R17, R2, RZ ;  /* 0x0000000211107210 */ /* 0x000fc80007f5e1ff */
[----:B------:R-:W-:Y:S02]  /*1160*/  IADD3.X R22, PT, PT, ~R3, R18, RZ, P1, !PT ;  /* 0x0000001203167210 */ /* 0x000fe40000ffe5ff */
[----:B------:R-:W-:Y:S02]  /*1170*/  IADD3 R3, P1, PT, R20, 0x1, RZ ;  /* 0x0000000114037810 */ /* 0x000fe40007f3e0ff */
[C---:B------:R-:W-:Y:S01]  /*1180*/  ISETP.GE.U32.AND.EX P0, PT, R22.reuse, R19, PT, P0 ;  /* 0x000000131600720c */ /* 0x040fe20003f06100 */
[----:B------:R-:W-:Y:S02]  /*1190*/  IMAD.X R18, R22, 0x1, ~R19, P2 ;  /* 0x0000000116127824 */ /* 0x000fe400010e0e13 */
[----:B------:R-:W-:Y:S01]  /*11a0*/  IMAD.X R15, RZ, RZ, R14, P1 ;  /* 0x000000ffff0f7224 */ /* 0x000fe200008e060e */
[----:B------:R-:W-:Y:S02]  /*11b0*/  SEL R16, R16, R2, P0 ;  /* 0x0000000210107207 */ /* 0x000fe40000000000 */
[----:B------:R-:W-:-:S02]  /*11c0*/  SEL R3, R3, R20, P0 ;  /* 0x0000001403037207 */ /* 0x000fc40000000000 */
[----:B------:R-:W-:Y:S02]  /*11d0*/  SEL R18, R18, R22, P0 ;  /* 0x0000001612127207 */ /* 0x000fe40000000000 */
[----:B------:R-:W-:Y:S02]  /*11e0*/  SEL R2, R15, R14, P0 ;  /* 0x0000000e0f027207 */ /* 0x000fe40000000000 */
[----:B------:R-:W-:Y:S02]  /*11f0*/  ISETP.GE.U32.AND P0, PT, R16, R17, PT ;  /* 0x000000111000720c */ /* 0x000fe40003f06070 */
[----:B------:R-:W-:Y:S02]  /*1200*/  IADD3 R14, P2, PT, R3, 0x1, RZ ;  /* 0x00000001030e7810 */ /* 0x000fe40007f5e0ff */
[----:B------:R-:W-:Y:S02]  /*1210*/  ISETP.GE.U32.AND.EX P0, PT, R18, R19, PT, P0 ;  /* 0x000000131200720c */ /* 0x000fe40003f06100 */
[----:B------:R-:W-:-:S02]  /*1220*/  IADD3.X R15, PT, PT, RZ, R2, RZ, P2, !PT ;  /* 0x00000002ff0f7210 */ /* 0x000fc400017fe4ff */
[----:B------:R-:W-:Y:S02]  /*1230*/  ISETP.NE.U32.AND P1, PT, R17, RZ, PT ;  /* 0x000000ff1100720c */ /* 0x000fe40003f25070 */
[----:B------:R-:W-:Y:S01]  /*1240*/  SEL R14, R14, R3, P0 ;  /* 0x000000030e0e7207 */ /* 0x000fe20000000000 */
[----:B------:R-:W-:Y:S01]  /*1250*/  IMAD.MOV.U32 R3, RZ, RZ, 0x0 ;  /* 0x00000000ff037424 */ /* 0x000fe200078e00ff */
[----:B------:R-:W-:Y:S01]  /*1260*/  SEL R15, R15, R2, P0 ;  /* 0x000000020f0f7207 */ /* 0x000fe20000000000 */
[----:B------:R-:W-:Y:S01]  /*1270*/  IMAD.MOV.U32 R2, RZ, RZ, R12 ;  /* 0x000000ffff027224 */ /* 0x000fe200078e000c */
[----:B------:R-:W-:-:S04]  /*1280*/  ISETP.NE.AND.EX P1, PT, R19, RZ, PT, P1 ;  /* 0x000000ff1300720c */ /* 0x000fc80003f25310 */
[----:B------:R-:W-:Y:S02]  /*1290*/  SEL R14, R14, 0xffffffff, P1 ;  /* 0xffffffff0e0e7807 */ /* 0x000fe40000800000 */
[----:B------:R-:W-:Y:S01]  /*12a0*/  SEL R15, R15, 0xffffffff, P1 ;  /* 0xffffffff0f0f7807 */ /* 0x000fe20000800000 */
[----:B------:R-:W-:Y:S06]  /*12b0*/  RET.REL.NODEC R2 `(_Z12vevid_kernelP6float2ffmm) ;  /* 0xffffffec02507950 */ /* 0x000fec0003c3ffff */
        .weak           $__internal_7_$__cuda_sm20_sqrt_rn_f32_slowpath
        .type           $__internal_7_$__cuda_sm20_sqrt_rn_f32_slowpath,@function
        .size           $__internal_7_$__cuda_sm20_sqrt_rn_f32_slowpath,($__internal_8_$__cuda_sm3x_div_rn_noftz_f32_slowpath - $__internal_7_$__cuda_sm20_sqrt_rn_f32_slowpath)
$__internal_7_$__cuda_sm20_sqrt_rn_f32_slowpath:
[----:B------:R-:W-:-:S13]  /*12c0*/  LOP3.LUT P0, RZ, R19, 0x7fffffff, RZ, 0xc0, !PT ;  /* 0x7fffffff13ff7812 */ /* 0x000fda000780c0ff */
[----:B------:R-:W-:Y:S01]  /*12d0*/  @!P0 MOV R2, R19 ;  /* 0x0000001300028202 */ /* 0x000fe20000000f00 */
[----:B------:R-:W-:Y:S06]  /*12e0*/  @!P0 BRA `(.L_x_113) ;  /* 0x0000000000448947 */ /* 0x000fec0003800000 */
[----:B------:R-:W-:Y:S01]  /*12f0*/  FSETP.GEU.FTZ.AND P0, PT, R19, RZ, PT ;  /* 0x000000ff1300720b */ /* 0x000fe20003f1e000 */
[----:B------:R-:W-:-:S12]  /*1300*/  IMAD.MOV.U32 R0, RZ, RZ, R19 ;  /* 0x000000ffff007224 */ /* 0x000fd800078e0013 */
[----:B------:R-:W-:Y:S01]  /*1310*/  @!P0 IMAD.MOV.U32 R2, RZ, RZ, 0x7fffffff ;  /* 0x7fffffffff028424 */ /* 0x000fe200078e00ff */
[----:B------:R-:W-:Y:S06]  /*1320*/  @!P0 BRA `(.L_x_113) ;  /* 0x0000000000348947 */ /* 0x000fec0003800000 */
[----:B------:R-:W-:-:S13]  /*1330*/  FSETP.GTU.FTZ.AND P0, PT, |R0|, +INF , PT ;  /* 0x7f8000000000780b */ /* 0x000fda0003f1c200 */
[----:B------:R-:W-:Y:S01]  /*1340*/  @P0 FADD.FTZ R2, R0, 1 ;  /* 0x3f80000000020421 */ /* 0x000fe20000010000 */
[----:B------:R-:W-:Y:S06]  /*1350*/  @P0 BRA `(.L_x_113) ;  /* 0x0000000000280947 */ /* 0x000fec0003800000 */
[----:B------:R-:W-:-:S13]  /*1360*/  FSETP.NEU.FTZ.AND P0, PT, |R0|, +INF , PT ;  /* 0x7f8000000000780b */ /* 0x000fda0003f1d200 */
[----:B------:R-:W-:-:S04]  /*1370*/  @P0 FFMA R3, R0, 1.84467440737095516160e+19, RZ ;  /* 0x5f80000000030823 */ /* 0x000fc800000000ff */
[----:B------:R-:W0:Y:S02]  /*1380*/  @P0 MUFU.RSQ R2, R3 ;  /* 0x0000000300020308 */ /* 0x000e240000001400 */
[----:B0-----:R-:W-:Y:S01]  /*1390*/  @P0 FMUL.FTZ R12, R3, R2 ;  /* 0x00000002030c0220 */ /* 0x001fe20000410000 */
[----:B------:R-:W-:Y:S01]  /*13a0*/  @P0 FMUL.FTZ R16, R2, 0.5 ;  /* 0x3f00000002100820 */ /* 0x000fe20000410000 */
[----:B------:R-:W-:Y:S02]  /*13b0*/  @!P0 MOV R2, R0 ;  /* 0x0000000000028202 */ /* 0x000fe40000000f00 */
[----:B------:R-:W-:-:S04]  /*13c0*/  @P0 FADD.FTZ R14, -R12, -RZ ;  /* 0x800000ff0c0e0221 */ /* 0x000fc80000010100 */
[----:B------:R-:W-:-:S04]  /*13d0*/  @P0 FFMA R15, R12, R14, R3 ;  /* 0x0000000e0c0f0223 */ /* 0x000fc80000000003 */
[----:B------:R-:W-:-:S04]  /*13e0*/  @P0 FFMA R15, R15, R16, R12 ;  /* 0x000000100f0f0223 */ /* 0x000fc8000000000c */
[----:B------:R-:W-:-:S07]  /*13f0*/  @P0 FMUL.FTZ R2, R15, 2.3283064365386962891e-10 ;  /* 0x2f8000000f020820 */ /* 0x000fce0000410000 */
.L_x_113:
[----:B------:R-:W-:Y:S02]  /*1400*/  HFMA2 R3, -RZ, RZ, 0, 0 ;  /* 0x00000000ff037431 */ /* 0x000fe400000001ff */
[----:B------:R-:W-:Y:S02]  /*1410*/  IMAD.MOV.U32 R0, RZ, RZ, R2 ;  /* 0x000000ffff007224 */ /* 0x000fe400078e0002 */
[----:B------:R-:W-:-:S04]  /*1420*/  IMAD.MOV.U32 R2, RZ, RZ, R17 ;  /* 0x000000ffff027224 */ /* 0x000fc800078e0011 */
[----:B------:R-:W-:Y:S05]  /*1430*/  RET.REL.NODEC R2 `(_Z12vevid_kernelP6float2ffmm) ;  /* 0xffffffe802f07950 */ /* 0x000fea0003c3ffff */
        .weak           $__internal_8_$__cuda_sm3x_div_rn_noftz_f32_slowpath
        .type           $__internal_8_$__cuda_sm3x_div_rn_noftz_f32_slowpath,@function
        .size           $__internal_8_$__cuda_sm3x_div_rn_noftz_f32_slowpath,(.L_x_164 - $__internal_8_$__cuda_sm3x_div_rn_noftz_f32_slowpath)
$__internal_8_$__cuda_sm3x_div_rn_noftz_f32_slowpath:
[----:B------:R-:W0:Y:S01]  /*1440*/  LDC R3, c[0x0][0x38c] ;  /* 0x0000e300ff037b82 */ /* 0x000e220000000800 */
[----:B------:R-:W-:Y:S01]  /*1450*/  SHF.R.U32.HI R12, RZ, 0x17, R0 ;  /* 0x00000017ff0c7819 */ /* 0x000fe20000011600 */
[----:B------:R-:W1:Y:S01]  /*1460*/  LDCU UR6, c[0x0][0x38c] ;  /* 0x00007180ff0677ac */ /* 0x000e620008000800 */
[----:B------:R-:W-:Y:S01]  /*1470*/  BSSY.RECONVERGENT B1, `(.L_x_114) ;  /* 0x0000064000017945 */ /* 0x000fe20003800200 */
[----:B------:R-:W-:Y:S02]  /*1480*/  MOV R15, R0 ;  /* 0x00000000000f7202 */ /* 0x000fe40000000f00 */
[----:B------:R-:W-:-:S05]  /*1490*/  LOP3.LUT R18, R12, 0xff, RZ, 0xc0, !PT ;  /* 0x000000ff0c127812 */ /* 0x000fca00078ec0ff */
[----:B------:R-:W-:Y:S02]  /*14a0*/  VIADD R19, R18, 0xffffffff ;  /* 0xffffffff12137836 */ /* 0x000fe40000000000 */
[----:B-1----:R-:W-:Y:S01]  /*14b0*/  IMAD.U32 R16, RZ, RZ, UR6 ;  /* 0x00000006ff107e24 */ /* 0x002fe2000f8e00ff */
[----:B0-----:R-:W-:-:S04]  /*14c0*/  SHF.R.U32.HI R14, RZ, 0x17, R3 ;  /* 0x00000017ff0e7819 */ /* 0x001fc80000011603 */
[----:B------:R-:W-:-:S05]  /*14d0*/  LOP3.LUT R14, R14, 0xff, RZ, 0xc0, !PT ;  /* 0x000000ff0e0e7812 */ /* 0x000fca00078ec0ff */
[----:B------:R-:W-:-:S05]  /*14e0*/  VIADD R17, R14, 0xffffffff ;  /* 0xffffffff0e117836 */ /* 0x000fca0000000000 */
        /* <DEDUP_REMOVED lines=22> */
[----:B------:R-:W-:Y:S01]  /*1650*/  @P0 MOV R12, RZ ;  /* 0x000000ff000c0202 */ /* 0x000fe20000000f00 */
[----:B------:R-:W-:Y:S02]  /*1660*/  @!P0 IMAD.MOV.U32 R12, RZ, RZ, -0x40 ;  /* 0xffffffc0ff0c8424 */ /* 0x000fe400078e00ff */
[----:B------:R-:W-:Y:S01]  /*1670*/  @!P0 FFMA R15, R0, 1.84467440737095516160e+19, RZ ;  /* 0x5f800000000f8823 */ /* 0x000fe200000000ff */
[----:B------:R-:W-:Y:S01]  /*1680*/  @!P1 FFMA R16, R3, 1.84467440737095516160e+19, RZ ;  /* 0x5f80000003109823 */ /* 0x000fe200000000ff */
[----:B------:R-:W-:-:S07]  /*1690*/  @!P1 VIADD R12, R12, 0x40 ;  /* 0x000000400c0c9836 */ /* 0x000fce0000000000 */
.L_x_115:
[----:B------:R-:W-:Y:S01]  /*16a0*/  LEA R3, R14, 0xc0800000, 0x17 ;  /* 0xc08000000e037811 */ /* 0x000fe200078eb8ff */
[----:B------:R-:W-:Y:S03]  /*16b0*/  BSSY.RECONVERGENT B2, `(.L_x_120) ;  /* 0x0000036000027945 */ /* 0x000fe60003800200 */
[----:B------:R-:W-:Y:S01]  /*16c0*/  IADD3 R17, PT, PT, -R3, R16, RZ ;  /* 0x0000001003117210 */ /* 0x000fe20007ffe1ff */
[----:B------:R-:W-:-:S03]  /*16d0*/  VIADD R16, R18, 0xffffff81 ;  /* 0xffffff8112107836 */ /* 0x000fc60000000000 */
[----:B------:R-:W0:Y:S01]  /*16e0*/  MUFU.RCP R3, R17 ;  /* 0x0000001100037308 */ /* 0x000e220000001000 */
[----:B------:R-:W-:Y:S01]  /*16f0*/  FADD.FTZ R19, -R17, -RZ ;  /* 0x800000ff11137221 */ /* 0x000fe20000010100 */
[----:B------:R-:W-:-:S03]  /*1700*/  IMAD R0, R16, -0x800000, R15 ;  /* 0xff80000010007824 */ /* 0x000fc600078e020f */
[----:B0-----:R-:W-:-:S04]  /*1710*/  FFMA R18, R3, R19, 1 ;  /* 0x3f80000003127423 */ /* 0x001fc80000000013 */
[----:B------:R-:W-:-:S04]  /*1720*/  FFMA R3, R3, R18, R3 ;  /* 0x0000001203037223 */ /* 0x000fc80000000003 */
[----:B------:R-:W-:-:S04]  /*1730*/  FFMA R18, R0, R3, RZ ;  /* 0x0000000300127223 */ /* 0x000fc800000000ff */
[----:B------:R-:W-:-:S04]  /*1740*/  FFMA R15, R19, R18, R0 ;  /* 0x00000012130f7223 */ /* 0x000fc80000000000 */
[----:B------:R-:W-:Y:S01]  /*1750*/  FFMA R18, R3, R15, R18 ;  /* 0x0000000f03127223 */ /* 0x000fe20000000012 */
[----:B------:R-:W-:-:S03]  /*1760*/  IADD3 R15, PT, PT, R16, 0x7f, -R14 ;  /* 0x0000007f100f7810 */ /* 0x000fc60007ffe80e */
[----:B------:R-:W-:Y:S02]  /*1770*/  FFMA R19, R19, R18, R0 ;  /* 0x0000001213137223 */ /* 0x000fe40000000000 */
[----:B------:R-:W-:Y:S02]  /*1780*/  IMAD.IADD R15, R15, 0x1, R12 ;  /* 0x000000010f0f7824 */ /* 0x000fe400078e020c */
[----:B------:R-:W-:-:S05]  /*1790*/  FFMA R0, R3, R19, R18 ;  /* 0x0000001303007223 */ /* 0x000fca0000000012 */
[----:B------:R-:W-:-:S04]  /*17a0*/  SHF.R.U32.HI R14, RZ, 0x17, R0 ;  /* 0x00000017ff0e7819 */ /* 0x000fc80000011600 */
[----:B------:R-:W-:-:S04]  /*17b0*/  LOP3.LUT R14, R14, 0xff, RZ, 0xc0, !PT ;  /* 0x000000ff0e0e7812 */ /* 0x000fc800078ec0ff */
[----:B------:R-:W-:-:S05]  /*17c0*/  IADD3 R16, PT, PT, R14, R15, RZ ;  /* 0x0000000f0e107210 */ /* 0x000fca0007ffe0ff */
        /* <DEDUP_REMOVED lines=11> */
[C---:B------:R-:W-:Y:S01]  /*1880*/  VIADD R15, R16.reuse, 0x20 ;  /* 0x00000020100f7836 */ /* 0x040fe20000000000 */
[C---:B------:R-:W-:Y:S02]  /*1890*/  ISETP.NE.AND P2, PT, R16.reuse, RZ, PT ;  /* 0x000000ff1000720c */ /* 0x040fe40003f45270 */
[----:B------:R-:W-:Y:S02]  /*18a0*/  ISETP.NE.AND P1, PT, R16, RZ, PT ;  /* 0x000000ff1000720c */ /* 0x000fe40003f25270 */
[----:B------:R-:W-:Y:S01]  /*18b0*/  LOP3.LUT R14, R12, 0x7fffff, RZ, 0xc0, !PT ;  /* 0x007fffff0c0e7812 */ /* 0x000fe200078ec0ff */
[CCC-:B------:R-:W-:Y:S01]  /*18c0*/  FFMA.RP R12, R3.reuse, R19.reuse, R18.reuse ;  /* 0x00000013030c7223 */ /* 0x1c0fe20000008012 */
[----:B------:R-:W-:Y:S01]  /*18d0*/  FFMA.RM R3, R3, R19, R18 ;  /* 0x0000001303037223 */ /* 0x000fe20000004012 */
[----:B------:R-:W-:Y:S02]  /*18e0*/  IADD3 R16, PT, PT, -R16, RZ, RZ ;  /* 0x000000ff10107210 */ /* 0x000fe40007ffe1ff */
        /* <DEDUP_REMOVED lines=14> */
.L_x_122:
[----:B------:R-:W-:-:S04]  /*19d0*/  LOP3.LUT R0, R0, 0x80000000, RZ, 0xc0, !PT ;  /* 0x8000000000007812 */ /* 0x000fc800078ec0ff */
[----:B------:R-:W-:Y:S01]  /*19e0*/  LOP3.LUT R0, R0, 0x7f800000, RZ, 0xfc, !PT ;  /* 0x7f80000000007812 */ /* 0x000fe200078efcff */
[----:B------:R-:W-:Y:S06]  /*19f0*/  BRA `(.L_x_123) ;  /* 0x0000000000047947 */ /* 0x000fec0003800000 */
.L_x_121:
[----:B------:R-:W-:-:S07]  /*1a00*/  IMAD R0, R15, 0x800000, R0 ;  /* 0x008000000f007824 */ /* 0x000fce00078e0200 */
.L_x_123:
[----:B------:R-:W-:Y:S05]  /*1a10*/  BSYNC.RECONVERGENT B2 ;  /* 0x0000000000027941 */ /* 0x000fea0003800200 */
.L_x_120:
[----:B------:R-:W-:Y:S05]  /*1a20*/  BRA `(.L_x_124) ;  /* 0x0000000000207947 */ /* 0x000fea0003800000 */
.L_x_119:
[----:B------:R-:W-:-:S04]  /*1a30*/  LOP3.LUT R0, R16, 0x80000000, R15, 0x48, !PT ;  /* 0x8000000010007812 */ /* 0x000fc800078e480f */
[----:B------:R-:W-:Y:S01]  /*1a40*/  LOP3.LUT R0, R0, 0x7f800000, RZ, 0xfc, !PT ;  /* 0x7f80000000007812 */ /* 0x000fe200078efcff */
[----:B------:R-:W-:Y:S06]  /*1a50*/  BRA `(.L_x_124) ;  /* 0x0000000000147947 */ /* 0x000fec0003800000 */
.L_x_118:
[----:B------:R-:W-:Y:S01]  /*1a60*/  LOP3.LUT R0, R16, 0x80000000, R15, 0x48, !PT ;  /* 0x8000000010007812 */ /* 0x000fe200078e480f */
[----:B------:R-:W-:Y:S06]  /*1a70*/  BRA `(.L_x_124) ;  /* 0x00000000000c7947 */ /* 0x000fec0003800000 */
.L_x_117:
[----:B------:R-:W0:Y:S01]  /*1a80*/  MUFU.RSQ R0, -QNAN ;  /* 0xffc0000000007908 */ /* 0x000e220000001400 */
[----:B------:R-:W-:Y:S05]  /*1a90*/  BRA `(.L_x_124) ;  /* 0x0000000000047947 */ /* 0x000fea0003800000 */
.L_x_116:
[----:B------:R-:W-:-:S07]  /*1aa0*/  FADD.FTZ R0, R0, R3 ;  /* 0x0000000300007221 */ /* 0x000fce0000010000 */
.L_x_124:
[----:B------:R-:W-:Y:S05]  /*1ab0*/  BSYNC.RECONVERGENT B1 ;  /* 0x0000000000017941 */ /* 0x000fea0003800200 */
.L_x_114:
[----:B------:R-:W-:-:S04]  /*1ac0*/  HFMA2 R3, -RZ, RZ, 0, 0 ;  /* 0x00000000ff037431 */ /* 0x000fc800000001ff */
[----:B0-----:R-:W-:Y:S05]  /*1ad0*/  RET.REL.NODEC R2 `(_Z12vevid_kernelP6float2ffmm) ;  /* 0xffffffe402487950 */ /* 0x001fea0003c3ffff */
.L_x_125:
        /* <DEDUP_REMOVED lines=10> */
.L_x_164:


//--------------------- .text._Z14convert_to_hsvP6uchar3P6float3ii --------------------------
	.section	.text._Z14convert_to_hsvP6uchar3P6float3ii,"ax",@progbits
	.align	128
        .global         _Z14convert_to_hsvP6uchar3P6float3ii
        .type           _Z14convert_to_hsvP6uchar3P6float3ii,@function
        .size           _Z14convert_to_hsvP6uchar3P6float3ii,(.L_x_165 - _Z14convert_to_hsvP6uchar3P6float3ii)
        .other          _Z14convert_to_hsvP6uchar3P6float3ii,@"STO_CUDA_ENTRY STV_DEFAULT"
_Z14convert_to_hsvP6uchar3P6float3ii:
.text._Z14convert_to_hsvP6uchar3P6float3ii:
[----:B------:R-:W-:Y:S01]  /*0000*/  LDC R1, c[0x0][0x37c] ;  /* 0x0000df00ff017b82 */ /* 0x000fe20000000800 */
[----:B------:R-:W0:Y:S07]  /*0010*/  S2R R5, SR_TID.Y ;  /* 0x0000000000057919 */ /* 0x000e2e0000002200 */
[----:B------:R-:W1:Y:S01]  /*0020*/  LDC R3, c[0x0][0x360] ;  /* 0x0000d800ff037b82 */ /* 0x000e620000000800 */
[----:B------:R-:W2:Y:S01]  /*0030*/  LDCU.64 UR6, c[0x0][0x390] ;  /* 0x00007200ff0677ac */ /* 0x000ea20008000a00 */
[----:B------:R-:W1:Y:S06]  /*0040*/  S2R R4, SR_TID.X ;  /* 0x0000000000047919 */ /* 0x000e6c0000002100 */
[----:B------:R-:W0:Y:S08]  /*0050*/  S2UR UR5, SR_CTAID.Y ;  /* 0x00000000000579c3 */ /* 0x000e300000002600 */
[----:B------:R-:W0:Y:S08]  /*0060*/  LDC R0, c[0x0][0x364] ;  /* 0x0000d900ff007b82 */ /* 0x000e300000000800 */
[----:B------:R-:W1:Y:S01]  /*0070*/  S2UR UR4, SR_CTAID.X ;  /* 0x00000000000479c3 */ /* 0x000e620000002500 */
[----:B0-----:R-:W-:-:S05]  /*0080*/  IMAD R5, R0, UR5, R5 ;  /* 0x0000000500057c24 */ /* 0x001fca000f8e0205 */
[----:B--2---:R-:W-:Y:S01]  /*0090*/  ISETP.GE.AND P0, PT, R5, UR7, PT ;  /* 0x0000000705007c0c */ /* 0x004fe2000bf06270 */
[----:B-1----:R-:W-:-:S05]  /*00a0*/  IMAD R4, R3, UR4, R4 ;  /* 0x0000000403047c24 */ /* 0x002fca000f8e0204 */
[----:B------:R-:W-:-:S13]  /*00b0*/  ISETP.GE.OR P0, PT, R4, UR6, P0 ;  /* 0x0000000604007c0c */ /* 0x000fda0008706670 */
[----:B------:R-:W-:Y:S05]  /*00c0*/  @P0 EXIT ;  /* 0x000000000000094d */ /* 0x000fea0003800000 */
[----:B------:R-:W0:Y:S01]  /*00d0*/  LDC.64 R2, c[0x0][0x380] ;  /* 0x0000e000ff027b82 */ /* 0x000e220000000a00 */
[----:B------:R-:W1:Y:S01]  /*00e0*/  LDCU.64 UR4, c[0x0][0x358] ;  /* 0x00006b00ff0477ac */ /* 0x000e620008000a00 */
[----:B------:R-:W-:-:S04]  /*00f0*/  IMAD R4, R5, UR6, R4 ;  /* 0x0000000605047c24 */ /* 0x000fc8000f8e0204 */
[----:B0-----:R-:W-:-:S05]  /*0100*/  IMAD.WIDE R2, R4, 0x3, R2 ;  /* 0x0000000304027825 */ /* 0x001fca00078e0202 */
[----:B-1----:R-:W2:Y:S04]  /*0110*/  LDG.E.U8 R0, desc[UR4][R2.64] ;  /* 0x0000000402007981 */ /* 0x002ea8000c1e1100 */
[----:B------:R0:W5:Y:S04]  /*0120*/  LDG.E.U8 R8, desc[UR4][R2.64+0x1] ;  /* 0x0000010402087981 */ /* 0x000168000c1e1100 */
[----:B------:R0:W5:Y:S01]  /*0130*/  LDG.E.U8 R7, desc[UR4][R2.64+0x2] ;  /* 0x0000020402077981 */ /* 0x000162000c1e1100 */
[----:B------:R-:W-:Y:S01]  /*0140*/  IMAD.MOV.U32 R6, RZ, RZ, 0x3b808081 ;  /* 0x3b808081ff067424 */ /* 0x000fe200078e00ff */
[----:B------:R-:W-:Y:S01]  /*0150*/  BSSY.RECONVERGENT B0, `(.L_x_126) ;  /* 0x0000010000007945 */ /* 0x000fe20003800200 */
[----:B------:R-:W-:-:S04]  /*0160*/  IMAD.MOV.U32 R5, RZ, RZ, 0x437f0000 ;  /* 0x437f0000ff057424 */ /* 0x000fc800078e00ff */
[----:B------:R-:W-:-:S04]  /*0170*/  FFMA R5, R6, -R5, 1 ;  /* 0x3f80000006057423 */ /* 0x000fc80000000805 */
[----:B------:R-:W-:Y:S01]  /*0180*/  FFMA R5, R5, R6, 0.0039215688593685626984 ;  /* 0x3b80808105057423 */ /* 0x000fe20000000006 */
[----:B--2---:R-:W-:-:S04]  /*0190*/  I2FP.F32.U32 R0, R0 ;  /* 0x0000000000007245 */ /* 0x004fc80000201000 */
[----:B------:R-:W1:Y:S01]  /*01a0*/  FCHK P0, R0, 255 ;  /* 0x437f000000007902 */ /* 0x000e620000000000 */
[----:B------:R-:W-:-:S04]  /*01b0*/  FFMA R6, R0, R5, RZ ;  /* 0x0000000500067223 */ /* 0x000fc800000000ff */
[----:B------:R-:W-:-:S04]  /*01c0*/  FFMA R9, R6, -255, R0 ;  /* 0xc37f000006097823 */ /* 0x000fc80000000000 */
[----:B------:R-:W-:Y:S01]  /*01d0*/  FFMA R6, R5, R9, R6 ;  /* 0x0000000905067223 */ /* 0x000fe20000000006 */
[----:B------:R-:W-:Y:S01]  /*01e0*/  HFMA2 R5, -RZ, RZ, 0, 0 ;  /* 0x00000000ff057431 */ /* 0x000fe200000001ff */
[----:B01----:R-:W-:Y:S06]  /*01f0*/  @!P0 BRA `(.L_x_127) ;  /* 0x0000000000148947 */ /* 0x003fec0003800000 */
[----:B------:R-:W-:Y:S01]  /*0200*/  IMAD.MOV.U32 R2, RZ, RZ, R0 ;  /* 0x000000ffff027224 */ /* 0x000fe200078e0000 */
[----:B------:R-:W-:Y:S02]  /*0210*/  MOV R3, 0x437f0000 ;  /* 0x437f000000037802 */ /* 0x000fe40000000f00 */
[----:B------:R-:W-:-:S07]  /*0220*/  MOV R12, 0x240 ;  /* 0x00000240000c7802 */ /* 0x000fce0000000f00 */
[----:B-----5:R-:W-:Y:S05]  /*0230*/  CALL.REL.NOINC `($__internal_9_$__cuda_sm3x_div_rn_noftz_f32_slowpath) ;  /* 0x0000000400ec7944 */ /* 0x020fea0003c00000 */
[----:B------:R-:W-:-:S07]  /*0240*/  IMAD.MOV.U32 R6, RZ, RZ, R2 ;  /* 0x000000ffff067224 */ /* 0x000fce00078e0002 */
.L_x_127:
[----:B------:R-:W-:Y:S05]  /*0250*/  BSYNC.RECONVERGENT B0 ;  /* 0x0000000000007941 */ /* 0x000fea0003800200 */
.L_x_126:
[----:B------:R-:W-:Y:S01]  /*0260*/  MOV R0, 0x3b808081 ;  /* 0x3b80808100007802 */ /* 0x000fe20000000f00 */
[----:B------:R-:W-:Y:S01]  /*0270*/  IMAD.MOV.U32 R3, RZ, RZ, 0x437f0000 ;  /* 0x437f0000ff037424 */ /* 0x000fe200078e00ff */
[----:B-----5:R-:W-:Y:S01]  /*0280*/  I2FP.F32.U32 R2, R8 ;  /* 0x0000000800027245 */ /* 0x020fe20000201000 */
[----:B------:R-:W-:Y:S02]  /*0290*/  BSSY.RECONVERGENT B0, `(.L_x_128) ;  /* 0x000000c000007945 */ /* 0x000fe40003800200 */
[----:B------:R-:W-:Y:S01]  /*02a0*/  FFMA R3, R0, -R3, 1 ;  /* 0x3f80000000037423 */ /* 0x000fe20000000803 */
[----:B------:R-:W0:Y:S03]  /*02b0*/  FCHK P0, R2, 255 ;  /* 0x437f000002007902 */ /* 0x000e260000000000 */
[----:B------:R-:W-:-:S04]  /*02c0*/  FFMA R0, R3, R0, 0.0039215688593685626984 ;  /* 0x3b80808103007423 */ /* 0x000fc80000000000 */
[----:B------:R-:W-:-:S04]  /*02d0*/  FFMA R9, R0, R2, RZ ;  /* 0x0000000200097223 */ /* 0x000fc800000000ff */
[----:B------:R-:W-:-:S04]  /*02e0*/  FFMA R8, R9, -255, R2 ;  /* 0xc37f000009087823 */ /* 0x000fc80000000002 */
[----:B------:R-:W-:Y:S01]  /*02f0*/  FFMA R9, R0, R8, R9 ;  /* 0x0000000800097223 */ /* 0x000fe20000000009 */
[----:B0-----:R-:W-:Y:S06]  /*0300*/  @!P0 BRA `(.L_x_129) ;  /* 0x0000000000108947 */ /* 0x001fec0003800000 */
[----:B------:R-:W-:Y:S01]  /*0310*/  HFMA2 R3, -RZ, RZ, 3.748046875, 0 ;  /* 0x437f0000ff037431 */ /* 0x000fe200000001ff */
[----:B------:R-:W-:-:S07]  /*0320*/  MOV R12, 0x340 ;  /* 0x00000340000c7802 */ /* 0x000fce0000000f00 */
[----:B------:R-:W-:Y:S05]  /*0330*/  CALL.REL.NOINC `($__internal_9_$__cuda_sm3x_div_rn_noftz_f32_slowpath) ;  /* 0x0000000400ac7944 */ /* 0x000fea0003c00000 */
[----:B------:R-:W-:-:S07]  /*0340*/  IMAD.MOV.U32 R9, RZ, RZ, R2 ;  /* 0x000000ffff097224 */ /* 0x000fce00078e0002 */
.L_x_129:
[----:B------:R-:W-:Y:S05]  /*0350*/  BSYNC.RECONVERGENT B0 ;  /* 0x0000000000007941 */ /* 0x000fea0003800200 */
.L_x_128:
[----:B------:R-:W-:Y:S01]  /*0360*/  MOV R0, 0x3b808081 ;  /* 0x3b80808100007802 */ /* 0x000fe20000000f00 */
[----:B------:R-:W-:Y:S01]  /*0370*/  IMAD.MOV.U32 R3, RZ, RZ, 0x437f0000 ;  /* 0x437f0000ff037424 */ /* 0x000fe200078e00ff */
[----:B------:R-:W-:Y:S01]  /*0380*/  I2FP.F32.U32 R2, R7 ;  /* 0x0000000700027245 */ /* 0x000fe20000201000 */
        /* <DEDUP_REMOVED lines=12> */
.L_x_131:
[----:B------:R-:W-:Y:S05]  /*0450*/  BSYNC.RECONVERGENT B0 ;  /* 0x0000000000007941 */ /* 0x000fea0003800200 */
.L_x_130:
[----:B------:R-:W-:Y:S01]  /*0460*/  FMNMX3 R7, R9, R10, R6, !PT ;  /* 0x0000000a09077276 */ /* 0x000fe20007800006 */
[----:B------:R-:W-:Y:S01]  /*0470*/  BSSY.RECONVERGENT B0, `(.L_x_132) ;  /* 0x0000051000007945 */ /* 0x000fe20003800200 */
[----:B------:R-:W-:Y:S02]  /*0480*/  MOV R8, RZ ;  /* 0x000000ff00087202 */ /* 0x000fe40000000f00 */
[----:B------:R-:W-:-:S13]  /*0490*/  FSETP.NEU.AND P0, PT, R7, RZ, PT ;  /* 0x000000ff0700720b */ /* 0x000fda0003f0d000 */
[----:B------:R-:W-:Y:S05]  /*04a0*/  @!P0 BRA `(.L_x_133) ;  /* 0x0000000400348947 */ /* 0x000fea0003800000 */
[----:B------:R-:W0:Y:S01]  /*04b0*/  MUFU.RCP R2, R7 ;  /* 0x0000000700027308 */ /* 0x000e220000001000 */
[----:B------:R-:W-:Y:S01]  /*04c0*/  FMNMX3 R0, R9, R10, R6, PT ;  /* 0x0000000a09007276 */ /* 0x000fe20003800006 */
[----:B------:R-:W-:Y:S04]  /*04d0*/  BSSY.RECONVERGENT B1, `(.L_x_134) ;  /* 0x000000e000017945 */ /* 0x000fe80003800200 */
[----:B------:R-:W-:-:S04]  /*04e0*/  FADD R0, R7, -R0 ;  /* 0x8000000007007221 */ /* 0x000fc80000000000 */
[----:B------:R-:W1:Y:S01]  /*04f0*/  FCHK P0, R0, R7 ;  /* 0x0000000700007302 */ /* 0x000e620000000000 */
[----:B0-----:R-:W-:-:S04]  /*0500*/  FFMA R3, -R7, R2, 1 ;  /* 0x3f80000007037423 */ /* 0x001fc80000000102 */
[----:B------:R-:W-:-:S04]  /*0510*/  FFMA R3, R2, R3, R2 ;  /* 0x0000000302037223 */ /* 0x000fc80000000002 */
[----:B------:R-:W-:-:S04]  /*0520*/  FFMA R2, R0, R3, RZ ;  /* 0x0000000300027223 */ /* 0x000fc800000000ff */
[----:B------:R-:W-:-:S04]  /*0530*/  FFMA R8, -R7, R2, R0 ;  /* 0x0000000207087223 */ /* 0x000fc80000000100 */
[----:B------:R-:W-:Y:S01]  /*0540*/  FFMA R8, R3, R8, R2 ;  /* 0x0000000803087223 */ /* 0x000fe20000000002 */
[----:B-1----:R-:W-:Y:S06]  /*0550*/  @!P0 BRA `(.L_x_135) ;  /* 0x0000000000148947 */ /* 0x002fec0003800000 */
[----:B------:R-:W-:Y:S01]  /*0560*/  IMAD.MOV.U32 R2, RZ, RZ, R0 ;  /* 0x000000ffff027224 */ /* 0x000fe200078e0000 */
[----:B------:R-:W-:Y:S02]  /*0570*/  MOV R3, R7 ;  /* 0x0000000700037202 */ /* 0x000fe40000000f00 */
[----:B------:R-:W-:-:S07]  /*0580*/  MOV R12, 0x5a0 ;  /* 0x000005a0000c7802 */ /* 0x000fce0000000f00 */
[----:B------:R-:W-:Y:S05]  /*0590*/  CALL.REL.NOINC `($__internal_9_$__cuda_sm3x_div_rn_noftz_f32_slowpath) ;  /* 0x0000000400147944 */ /* 0x000fea0003c00000 */
[----:B------:R-:W-:-:S07]  /*05a0*/  IMAD.MOV.U32 R8, RZ, RZ, R2 ;  /* 0x000000ffff087224 */ /* 0x000fce00078e0002 */
.L_x_135:
[----:B------:R-:W-:Y:S05]  /*05b0*/  BSYNC.RECONVERGENT B1 ;  /* 0x0000000000017941 */ /* 0x000fea0003800200 */
.L_x_134:
[----:B------:R-:W-:-:S13]  /*05c0*/  FSETP.GEU.AND P0, PT, R0, 0.0010000000474974513054, PT ;  /* 0x3a83126f0000780b */ /* 0x000fda0003f0e000 */
[----:B------:R-:W-:Y:S05]  /*05d0*/  @!P0 BRA `(.L_x_133) ;  /* 0x0000000000e88947 */ /* 0x000fea0003800000 */
[----:B------:R-:W-:-:S13]  /*05e0*/  FSETP.NEU.AND P0, PT, R7, R6, PT ;  /* 0x000000060700720b */ /* 0x000fda0003f0d000 */
[----:B------:R-:W-:Y:S05]  /*05f0*/  @P0 BRA `(.L_x_136) ;  /* 0x00000000004c0947 */ /* 0x000fea0003800000 */
[----:B------:R-:W0:Y:S01]  /*0600*/  MUFU.RCP R3, R0 ;  /* 0x0000000000037308 */ /* 0x000e220000001000 */
[----:B------:R-:W-:Y:S01]  /*0610*/  FADD R2, -R10, R9 ;  /* 0x000000090a027221 */ /* 0x000fe20000000100 */
[----:B------:R-:W-:Y:S03]  /*0620*/  BSSY.RECONVERGENT B1, `(.L_x_137) ;  /* 0x000000d000017945 */ /* 0x000fe60003800200 */
[----:B------:R-:W-:-:S04]  /*0630*/  FMUL R2, R2, 60 ;  /* 0x4270000002027820 */ /* 0x000fc80000400000 */
[----:B------:R-:W1:Y:S01]  /*0640*/  FCHK P0, R2, R0 ;  /* 0x0000000002007302 */ /* 0x000e620000000000 */
[----:B0-----:R-:W-:-:S04]  /*0650*/  FFMA R6, -R0, R3, 1 ;  /* 0x3f80000000067423 */ /* 0x001fc80000000103 */
[----:B------:R-:W-:-:S04]  /*0660*/  FFMA R3, R3, R6, R3 ;  /* 0x0000000603037223 */ /* 0x000fc80000000003 */
[----:B------:R-:W-:-:S04]  /*0670*/  FFMA R6, R2, R3, RZ ;  /* 0x0000000302067223 */ /* 0x000fc800000000ff */
[----:B------:R-:W-:-:S04]  /*0680*/  FFMA R5, -R0, R6, R2 ;  /* 0x0000000600057223 */ /* 0x000fc80000000102 */
[----:B------:R-:W-:Y:S01]  /*0690*/  FFMA R5, R3, R5, R6 ;  /* 0x0000000503057223 */ /* 0x000fe20000000006 */
[----:B-1----:R-:W-:Y:S06]  /*06a0*/  @!P0 BRA `(.L_x_138) ;  /* 0x0000000000108947 */ /* 0x002fec0003800000 */
[----:B------:R-:W-:Y:S02]  /*06b0*/  MOV R3, R0 ;  /* 0x0000000000037202 */ /* 0x000fe40000000f00 */
[----:B------:R-:W-:-:S07]  /*06c0*/  MOV R12, 0x6e0 ;  /* 0x000006e0000c7802 */ /* 0x000fce0000000f00 */
[----:B------:R-:W-:Y:S05]  /*06d0*/  CALL.REL.NOINC `($__internal_9_$__cuda_sm3x_div_rn_noftz_f32_slowpath) ;  /* 0x0000000000c47944 */ /* 0x000fea0003c00000 */
[----:B------:R-:W-:-:S07]  /*06e0*/  IMAD.MOV.U32 R5, RZ, RZ, R2 ;  /* 0x000000ffff057224 */ /* 0x000fce00078e0002 */
.L_x_138:
[----:B------:R-:W-:Y:S05]  /*06f0*/  BSYNC.RECONVERGENT B1 ;  /* 0x0000000000017941 */ /* 0x000fea0003800200 */
.L_x_137:
[----:B------:R-:W-:-:S13]  /*0700*/  FSETP.GEU.AND P0, PT, R5, RZ, PT ;  /* 0x000000ff0500720b */ /* 0x000fda0003f0e000 */
[----:B------:R-:W-:Y:S01]  /*0710*/  @!P0 FADD R5, R5, 360 ;  /* 0x43b4000005058421 */ /* 0x000fe20000000000 */
[----:B------:R-:W-:Y:S06]  /*0720*/  BRA `(.L_x_133) ;  /* 0x0000000000947947 */ /* 0x000fec0003800000 */
.L_x_136:
[----:B------:R-:W-:-:S13]  /*0730*/  FSETP.NEU.AND P0, PT, R7, R9, PT ;  /* 0x000000090700720b */ /* 0x000fda0003f0d000 */
[----:B------:R-:W-:Y:S05]  /*0740*/  @P0 BRA `(.L_x_139) ;  /* 0x0000000000480947 */ /* 0x000fea0003800000 */
[----:B------:R-:W0:Y:S01]  /*0750*/  MUFU.RCP R3, R0 ;  /* 0x0000000000037308 */ /* 0x000e220000001000 */
[----:B------:R-:W-:Y:S01]  /*0760*/  FADD R5, R10, -R6 ;  /* 0x800000060a057221 */ /* 0x000fe20000000000 */
[----:B------:R-:W-:Y:S06]  /*0770*/  BSSY.RECONVERGENT B1, `(.L_x_140) ;  /* 0x000000c000017945 */ /* 0x000fec0003800200 */
[----:B------:R-:W1:Y:S01]  /*0780*/  FCHK P0, R5, R0 ;  /* 0x0000000005007302 */ /* 0x000e620000000000 */
[----:B0-----:R-:W-:-:S04]  /*0790*/  FFMA R2, -R0, R3, 1 ;  /* 0x3f80000000027423 */ /* 0x001fc80000000103 */
[----:B------:R-:W-:-:S04]  /*07a0*/  FFMA R2, R3, R2, R3 ;  /* 0x0000000203027223 */ /* 0x000fc80000000003 */
[----:B------:R-:W-:-:S04]  /*07b0*/  FFMA R3, R2, R5, RZ ;  /* 0x0000000502037223 */ /* 0x000fc800000000ff */
[----:B------:R-:W-:-:S04]  /*07c0*/  FFMA R6, -R0, R3, R5 ;  /* 0x0000000300067223 */ /* 0x000fc80000000105 */
[----:B------:R-:W-:Y:S01]  /*07d0*/  FFMA R2, R2, R6, R3 ;  /* 0x0000000602027223 */ /* 0x000fe20000000003 */
[----:B-1----:R-:W-:Y:S06]  /*07e0*/  @!P0 BRA `(.L_x_141) ;  /* 0x0000000000108947 */ /* 0x002fec0003800000 */
[----:B------:R-:W-:Y:S01]  /*07f0*/  MOV R2, R5 ;  /* 0x0000000500027202 */ /* 0x000fe20000000f00 */
[----:B------:R-:W-:Y:S01]  /*0800*/  IMAD.MOV.U32 R3, RZ, RZ, R0 ;  /* 0x000000ffff037224 */ /* 0x000fe200078e0000 */
[----:B------:R-:W-:-:S07]  /*0810*/  MOV R12, 0x830 ;  /* 0x00000830000c7802 */ /* 0x000fce0000000f00 */
[----:B------:R-:W-:Y:S05]  /*0820*/  CALL.REL.NOINC `($__internal_9_$__cuda_sm3x_div_rn_noftz_f32_slowpath) ;  /* 0x0000000000707944 */ /* 0x000fea0003c00000 */
.L_x_141:
[----:B------:R-:W-:Y:S05]  /*0830*/  BSYNC.RECONVERGENT B1 ;  /* 0x0000000000017941 */ /* 0x000fea0003800200 */
.L_x_140:
[----:B------:R-:W-:-:S04]  /*0840*/  FADD R2, R2, 2 ;  /* 0x4000000002027421 */ /* 0x000fc80000000000 */
[----:B------:R-:W-:Y:S01]  /*0850*/  FMUL R5, R2, 60 ;  /* 0x4270000002057820 */ /* 0x000fe20000400000 */
[----:B------:R-:W-:Y:S06]  /*0860*/  BRA `(.L_x_133) ;  /* 0x0000000000447947 */ /* 0x000fec0003800000 */
.L_x_139:
[----:B------:R-:W0:Y:S01]  /*0870*/  MUFU.RCP R3, R0 ;  /* 0x0000000000037308 */ /* 0x000e220000001000 */
[----:B------:R-:W-:Y:S01]  /*0880*/  FADD R9, -R9, R6 ;  /* 0x0000000609097221 */ /* 0x000fe20000000100 */
        /* <DEDUP_REMOVED lines=12> */
.L_x_143:
[----:B------:R-:W-:Y:S05]  /*0950*/  BSYNC.RECONVERGENT B1 ;  /* 0x0000000000017941 */ /* 0x000fea0003800200 */
.L_x_142:
[----:B------:R-:W-:-:S04]  /*0960*/  FADD R2, R2, 4 ;  /* 0x4080000002027421 */ /* 0x000fc80000000000 */
[----:B------:R-:W-:-:S07]  /*0970*/  FMUL R5, R2, 60 ;  /* 0x4270000002057820 */ /* 0x000fce0000400000 */
.L_x_133:
[----:B------:R-:W-:Y:S05]  /*0980*/  BSYNC.RECONVERGENT B0 ;  /* 0x0000000000007941 */ /* 0x000fea0003800200 */
.L_x_132:
[----:B------:R-:W0:Y:S02]  /*0990*/  LDC.64 R2, c[0x0][0x388] ;  /* 0x0000e200ff027b82 */ /* 0x000e240000000a00 */
[----:B0-----:R-:W-:-:S05]  /*09a0*/  IMAD.WIDE R2, R4, 0xc, R2 ;  /* 0x0000000c04027825 */ /* 0x001fca00078e0202 */
[----:B------:R-:W-:Y:S04]  /*09b0*/  STG.E desc[UR4][R2.64], R5 ;  /* 0x0000000502007986 */ /* 0x000fe8000c101904 */
[----:B------:R-:W-:Y:S04]  /*09c0*/  STG.E desc[UR4][R2.64+0x4], R8 ;  /* 0x0000040802007986 */ /* 0x000fe8000c101904 */
[----:B------:R-:W-:Y:S01]  /*09d0*/  STG.E desc[UR4][R2.64+0x8], R7 ;  /* 0x0000080702007986 */ /* 0x000fe2000c101904 */
[----:B------:R-:W-:Y:S05]  /*09e0*/  EXIT ;  /* 0x000000000000794d */ /* 0x000fea0003800000 */
        .weak           $__internal_9_$__cuda_sm3x_div_rn_noftz_f32_slowpath
        .type           $__internal_9_$__cuda_sm3x_div_rn_noftz_f32_slowpath,@function
        .size           $__internal_9_$__cuda_sm3x_div_rn_noftz_f32_slowpath,(.L_x_165 - $__internal_9_$__cuda_sm3x_div_rn_noftz_f32_slowpath)
$__internal_9_$__cuda_sm3x_div_rn_noftz_f32_slowpath:
[----:B------:R-:W-:Y:S01]  /*09f0*/  SHF.R.U32.HI R13, RZ, 0x17, R3 ;  /* 0x00000017ff0d7819 */ /* 0x000fe20000011603 */
[----:B------:R-:W-:Y:S01]  /*0a00*/  BSSY.RECONVERGENT B2, `(.L_x_144) ;  /* 0x0000062000027945 */ /* 0x000fe20003800200 */
[----:B------:R-:W-:Y:S02]  /*0a10*/  SHF.R.U32.HI R11, RZ, 0x17, R2 ;  /* 0x00000017ff0b7819 */ /* 0x000fe40000011602 */
[----:B------:R-:W-:Y:S02]  /*0a20*/  LOP3.LUT R13, R13, 0xff, RZ, 0xc0, !PT ;  /* 0x000000ff0d0d7812 */ /* 0x000fe400078ec0ff */
[----:B------:R-:W-:Y:S02]  /*0a30*/  LOP3.LUT R16, R11, 0xff, RZ, 0xc0, !PT ;  /* 0x000000ff0b107812 */ /* 0x000fe400078ec0ff */
[----:B------:R-:W-:-:S03]  /*0a40*/  IADD3 R15, PT, PT, R13, -0x1, RZ ;  /* 0xffffffff0d0f7810 */ /* 0x000fc60007ffe0ff */
[----:B------:R-:W-:Y:S01]  /*0a50*/  VIADD R14, R16, 0xffffffff ;  /* 0xffffffff100e7836 */ /* 0x000fe20000000000 */
[----:B------:R-:W-:-:S04]  /*0a60*/  ISETP.GT.U32.AND P0, PT, R15, 0xfd, PT ;  /* 0x000000fd0f00780c */ /* 0x000fc80003f04070 */
[----:B------:R-:W-:-:S13]  /*0a70*/  ISETP.GT.U32.OR P0, PT, R14, 0xfd, P0 ;  /* 0x000000fd0e00780c */ /* 0x000fda0000704470 */
[----:B------:R-:W-:Y:S01]  /*0a80*/  @!P0 MOV R11, RZ ;  /* 0x000000ff000b8202 */ /* 0x000fe20000000f00 */
        /* <DEDUP_REMOVED lines=24> */
.L_x_145:
[----:B------:R-:W-:Y:S01]  /*0c10*/  LEA R14, R13, 0xc0800000, 0x17 ;  /* 0xc08000000d0e7811 */ /* 0x000fe200078eb8ff */
[----:B------:R-:W-:Y:S03]  /*0c20*/  BSSY.RECONVERGENT B3, `(.L_x_150) ;  /* 0x0000036000037945 */ /* 0x000fe60003800200 */
[----:B------:R-:W-:Y:S01]  /*0c30*/  IADD3 R15, PT, PT, -R14, R3, RZ ;  /* 0x000000030e0f7210 */ /* 0x000fe20007ffe1ff */
[----:B------:R-:W-:-:S03]  /*0c40*/  VIADD R14, R16, 0xffffff81 ;  /* 0xffffff81100e7836 */ /* 0x000fc60000000000 */
[----:B------:R-:W0:Y:S01]  /*0c50*/  MUFU.RCP R3, R15 ;  /* 0x0000000f00037308 */ /* 0x000e220000001000 */
[----:B------:R-:W-:Y:S01]  /*0c60*/  FADD.FTZ R17, -R15, -RZ ;  /* 0x800000ff0f117221 */ /* 0x000fe20000010100 */
[C---:B------:R-:W-:Y:S01]  /*0c70*/  IMAD R2, R14.reuse, -0x800000, R2 ;  /* 0xff8000000e027824 */ /* 0x040fe200078e0202 */
[----:B------:R-:W-:-:S04]  /*0c80*/  IADD3 R14, PT, PT, R14, 0x7f, -R13 ;  /* 0x0000007f0e0e7810 */ /* 0x000fc80007ffe80d */
[----:B------:R-:W-:Y:S01]  /*0c90*/  IADD3 R14, PT, PT, R14, R11, RZ ;  /* 0x0000000b0e0e7210 */ /* 0x000fe20007ffe0ff */
        /* <DEDUP_REMOVED lines=9> */
[----:B------:R-:W-:-:S05]  /*0d30*/  IMAD.IADD R15, R13, 0x1, R14 ;  /* 0x000000010d0f7824 */ /* 0x000fca00078e020e */
[----:B------:R-:W-:-:S04]  /*0d40*/  IADD3 R11, PT, PT, R15, -0x1, RZ ;  /* 0xffffffff0f0b7810 */ /* 0x000fc80007ffe0ff */
        /* <DEDUP_REMOVED lines=9> */
[-CC-:B------:R-:W-:Y:S01]  /*0de0*/  FFMA.RZ R11, R3, R17.reuse, R18.reuse ;  /* 0x00000011030b7223 */ /* 0x180fe2000000c012 */
[----:B------:R-:W-:Y:S02]  /*0df0*/  VIADD R16, R15, 0x20 ;  /* 0x000000200f107836 */ /* 0x000fe40000000000 */
[-CC-:B------:R-:W-:Y:S01]  /*0e00*/  FFMA.RM R14, R3, R17.reuse, R18.reuse ;  /* 0x00000011030e7223 */ /* 0x180fe20000004012 */
[----:B------:R-:W-:Y:S02]  /*0e10*/  ISETP.NE.AND P2, PT, R15, RZ, PT ;  /* 0x000000ff0f00720c */ /* 0x000fe40003f45270 */
[----:B------:R-:W-:Y:S01]  /*0e20*/  LOP3.LUT R13, R11, 0x7fffff, RZ, 0xc0, !PT ;  /* 0x007fffff0b0d7812 */ /* 0x000fe200078ec0ff */
[----:B------:R-:W-:Y:S01]  /*0e30*/  FFMA.RP R11, R3, R17, R18 ;  /* 0x00000011030b7223 */ /* 0x000fe20000008012 */
[----:B------:R-:W-:Y:S02]  /*0e40*/  ISETP.NE.AND P1, PT, R15, RZ, PT ;  /* 0x000000ff0f00720c */ /* 0x000fe40003f25270 */
[----:B------:R-:W-:-:S02]  /*0e50*/  LOP3.LUT R13, R13, 0x800000, RZ, 0xfc, !PT ;  /* 0x008000000d0d7812 */ /* 0x000fc400078efcff */
[----:B------:R-:W-:Y:S02]  /*0e60*/  IADD3 R3, PT, PT, -R15, RZ, RZ ;  /* 0x000000ff0f037210 */ /* 0x000fe40007ffe1ff */
[----:B------:R-:W-:Y:S02]  /*0e70*/  SHF.L.U32 R16, R13, R16, RZ ;  /* 0x000000100d107219 */ /* 0x000fe400000006ff */
[----:B------:R-:W-:Y:S02]  /*0e80*/  FSETP.NEU.FTZ.AND P0, PT, R11, R14, PT ;  /* 0x0000000e0b00720b */ /* 0x000fe40003f1d000 */
[----:B------:R-:W-:Y:S02]  /*0e90*/  SEL R14, R3, RZ, P2 ;  /* 0x000000ff030e7207 */ /* 0x000fe40001000000 */
[----:B------:R-:W-:Y:S02]  /*0ea0*/  ISETP.NE.AND P1, PT, R16, RZ, P1 ;  /* 0x000000ff1000720c */ /* 0x000fe40000f25270 */
[----:B------:R-:W-:-:S02]  /*0eb0*/  SHF.R.U32.HI R14, RZ, R14, R13 ;  /* 0x0000000eff0e7219 */ /* 0x000fc4000001160d */
[----:B------:R-:W-:Y:S02]  /*0ec0*/  PLOP3.LUT P0, PT, P0, P1, PT, 0xf8, 0x8f ;  /* 0x00000000008f781c */ /* 0x000fe40000703f70 */
[----:B------:R-:W-:Y:S02]  /*0ed0*/  SHF.R.U32.HI R16, RZ, 0x1, R14 ;  /* 0x00000001ff107819 */ /* 0x000fe4000001160e */
[----:B------:R-:W-:-:S04]  /*0ee0*/  SEL R3, RZ, 0x1, !P0 ;  /* 0x00000001ff037807 */ /* 0x000fc80004000000 */
[----:B------:R-:W-:-:S04]  /*0ef0*/  LOP3.LUT R3, R3, 0x1, R16, 0xf8, !PT ;  /* 0x0000000103037812 */ /* 0x000fc800078ef810 */
[----:B------:R-:W-:-:S05]  /*0f00*/  LOP3.LUT R3, R3, R14, RZ, 0xc0, !PT ;  /* 0x0000000e03037212 */ /* 0x000fca00078ec0ff */
[----:B------:R-:W-:-:S05]  /*0f10*/  IMAD.IADD R3, R16, 0x1, R3 ;  /* 0x0000000110037824 */ /* 0x000fca00078e0203 */
[----:B------:R-:W-:Y:S01]  /*0f20*/  LOP3.LUT R2, R3, R2, RZ, 0xfc, !PT ;  /* 0x0000000203027212 */ /* 0x000fe200078efcff */
[----:B------:R-:W-:Y:S06]  /*0f30*/  BRA `(.L_x_153) ;  /* 0x0000000000107947 */ /* 0x000fec0003800000 */
.L_x_152:
[----:B------:R-:W-:-:S04]  /*0f40*/  LOP3.LUT R2, R2, 0x80000000, RZ, 0xc0, !PT ;  /* 0x8000000002027812 */ /* 0x000fc800078ec0ff */
[----:B------:R-:W-:Y:S01]  /*0f50*/  LOP3.LUT R2, R2, 0x7f800000, RZ, 0xfc, !PT ;  /* 0x7f80000002027812 */ /* 0x000fe200078efcff */
[----:B------:R-:W-:Y:S06]  /*0f60*/  BRA `(.L_x_153) ;  /* 0x0000000000047947 */ /* 0x000fec0003800000 */
.L_x_151:
[----:B------:R-:W-:-:S07]  /*0f70*/  LEA R2, R14, R2, 0x17 ;  /* 0x000000020e027211 */ /* 0x000fce00078eb8ff */
.L_x_153:
[----:B------:R-:W-:Y:S05]  /*0f80*/  BSYNC.RECONVERGENT B3 ;  /* 0x0000000000037941 */ /* 0x000fea0003800200 */
.L_x_150:
[----:B------:R-:W-:Y:S05]  /*0f90*/  BRA `(.L_x_154) ;  /* 0x0000000000207947 */ /* 0x000fea0003800000 */
.L_x_149:
[----:B------:R-:W-:-:S04]  /*0fa0*/  LOP3.LUT R2, R3, 0x80000000, R2, 0x48, !PT ;  /* 0x8000000003027812 */ /* 0x000fc800078e4802 */
[----:B------:R-:W-:Y:S01]  /*0fb0*/  LOP3.LUT R2, R2, 0x7f800000, RZ, 0xfc, !PT ;  /* 0x7f80000002027812 */ /* 0x000fe200078efcff */
[----:B------:R-:W-:Y:S06]  /*0fc0*/  BRA `(.L_x_154) ;  /* 0x0000000000147947 */ /* 0x000fec0003800000 */
.L_x_148:
[----:B------:R-:W-:Y:S01]  /*0fd0*/  LOP3.LUT R2, R3, 0x80000000, R2, 0x48, !PT ;  /* 0x8000000003027812 */ /* 0x000fe200078e4802 */
[----:B------:R-:W-:Y:S06]  /*0fe0*/  BRA `(.L_x_154) ;  /* 0x00000000000c7947 */ /* 0x000fec0003800000 */
.L_x_147:
[----:B------:R-:W0:Y:S01]  /*0ff0*/  MUFU.RSQ R2, -QNAN ;  /* 0xffc0000000027908 */ /* 0x000e220000001400 */
[----:B------:R-:W-:Y:S05]  /*1000*/  BRA `(.L_x_154) ;  /* 0x0000000000047947 */ /* 0x000fea0003800000 */
.L_x_146:
[----:B------:R-:W-:-:S07]  /*1010*/  FADD.FTZ R2, R2, R3 ;  /* 0x0000000302027221 */ /* 0x000fce0000010000 */
.L_x_154:
[----:B------:R-:W-:Y:S05]  /*1020*/  BSYNC.RECONVERGENT B2 ;  /* 0x0000000000027941 */ /* 0x000fea0003800200 */
.L_x_144:
[----:B------:R-:W-:-:S04]  /*1030*/  IMAD.MOV.U32 R13, RZ, RZ, 0x0 ;  /* 0x00000000ff0d7424 */ /* 0x000fc800078e00ff */
[----:B0-----:R-:W-:Y:S05]  /*1040*/  RET.REL.NODEC R12 `(_Z14convert_to_hsvP6uchar3P6float3ii) ;  /* 0xffffffec0cec7950 */ /* 0x001fea0003c3ffff */
.L_x_155:
        /* <DEDUP_REMOVED lines=11> */
.L_x_165:


//--------------------- .nv.global.init           --------------------------
	.section	.nv.global.init,"aw",@progbits
	.align	4
.nv.global.init:
	.type		__cudart_i2opi_f,@object
	.size		__cudart_i2opi_f,(.L_0 - __cudart_i2opi_f)
__cudart_i2opi_f:
        /*0000*/ 	.byte	0x41, 0x90, 0x43, 0x3c, 0x99, 0x95, 0x62, 0xdb, 0xc0, 0xdd, 0x34, 0xf5, 0xd1, 0x57, 0x27, 0xfc
        /*0010*/ 	.byte	0x29, 0x15, 0x44, 0x4e, 0x6e, 0x83, 0xf9, 0xa2
.L_0:


//--------------------- .nv.shared.reserved.0     --------------------------
	.section	.nv.shared.reserved.0,"aw",@nobits
	.weak		__nv_reservedSMEM_offset_0_alias
	.size		__nv_reservedSMEM_offset_0_alias, 0, 64
	.other		__nv_reservedSMEM_offset_0_alias,@"STO_CUDA_RESERVED_SHARED STV_DEFAULT"
__nv_reservedSMEM_offset_0_alias:
	.zero		0
	.zero		64


//--------------------- .nv.constant0._Z3argP6float2Phm --------------------------
	.section	.nv.constant0._Z3argP6float2Phm,"a",@progbits
	.sectionflags	@""
	.align	4
.nv.constant0._Z3argP6float2Phm:
	.zero		920


//--------------------- .nv.constant0._Z5scaleP6float2fm --------------------------
	.section	.nv.constant0._Z5scaleP6float2fm,"a",@progbits
	.sectionflags	@""
	.align	4
.nv.constant0._Z5scaleP6float2fm:
	.zero		920


//--------------------- .nv.constant0._Z3addP6float2fm --------------------------
	.section	.nv.constant0._Z3addP6float2fm,"a",@progbits
	.sectionflags	@""
	.align	4
.nv.constant0._Z3addP6float2fm:
	.zero		920


//--------------------- .nv.constant0._Z8hadamardP6float2S0_m --------------------------
	.section	.nv.constant0._Z8hadamardP6float2S0_m,"a",@progbits
	.sectionflags	@""
	.align	4
.nv.constant0._Z8hadamardP6float2S0_m:
	.zero		920


//--------------------- .nv.constant0._Z13populate_realP6float2Phm --------------------------
	.section	.nv.constant0._Z13populate_realP6float2Phm,"a",@progbits
	.sectionflags	@""
	.align	4
.nv.constant0._Z13populate_realP6float2Phm:
	.zero		920


//--------------------- .nv.constant0._Z16vevid_phase_litePhffm --------------------------
	.section	.nv.constant0._Z16vevid_phase_litePhffm,"a",@progbits
	.sectionflags	@""
	.align	4
.nv.constant0._Z16vevid_phase_litePhffm:
	.zero		920


//--------------------- .nv.constant0._Z15vevid_normalizeP6float2Phffm --------------------------
	.section	.nv.constant0._Z15vevid_normalizeP6float2Phffm,"a",@progbits
	.sectionflags	@""
	.align	4
.nv.constant0._Z15vevid_normalizeP6float2Phffm:
	.zero		928


//--------------------- .nv.constant0._Z11vevid_phaseP6float2Phfm --------------------------
	.section	.nv.constant0._Z11vevid_phaseP6float2Phfm,"a",@progbits
	.sectionflags	@""
	.align	4
.nv.constant0._Z11vevid_phaseP6float2Phfm:
	.zero		928


//--------------------- .nv.constant0._Z12vevid_kernelP6float2ffmm --------------------------
	.section	.nv.constant0._Z12vevid_kernelP6float2ffmm,"a",@progbits
	.sectionflags	@""
	.align	4
.nv.constant0._Z12vevid_kernelP6float2ffmm:
	.zero		928


//--------------------- .nv.constant0._Z14convert_to_hsvP6uchar3P6float3ii --------------------------
	.section	.nv.constant0._Z14convert_to_hsvP6uchar3P6float3ii,"a",@progbits
	.sectionflags	@""
	.align	4
.nv.constant0._Z14convert_to_hsvP6uchar3P6float3ii:
	.zero		920


//--------------------- SYMBOLS --------------------------

	.type		.nv.reservedSmem.offset0,@object
	.size		.nv.reservedSmem.offset0,0x4
